//
// Generated by NVIDIA NVVM Compiler
//
// Compiler Build ID: CL-36424714
// Cuda compilation tools, release 13.0, V13.0.88
// Based on NVVM 20.0.0
//

.version 9.0
.target sm_100
.address_size 64

	// .globl	_Z6gpu_axIfffEvPT_PKT0_PT1_Pmmm
.extern .shared .align 16 .b8 array[];

.visible .entry _Z6gpu_axIfffEvPT_PKT0_PT1_Pmmm(
	.param .u64 .ptr .align 1 _Z6gpu_axIfffEvPT_PKT0_PT1_Pmmm_param_0,
	.param .u64 .ptr .align 1 _Z6gpu_axIfffEvPT_PKT0_PT1_Pmmm_param_1,
	.param .u64 .ptr .align 1 _Z6gpu_axIfffEvPT_PKT0_PT1_Pmmm_param_2,
	.param .u64 .ptr .align 1 _Z6gpu_axIfffEvPT_PKT0_PT1_Pmmm_param_3,
	.param .u64 _Z6gpu_axIfffEvPT_PKT0_PT1_Pmmm_param_4,
	.param .u64 _Z6gpu_axIfffEvPT_PKT0_PT1_Pmmm_param_5
)
{
	.reg .pred 	%p<11>;
	.reg .b32 	%r<5>;
	.reg .b32 	%f<68>;
	.reg .b64 	%rd<164>;

	ld.param.u64 	%rd28, [_Z6gpu_axIfffEvPT_PKT0_PT1_Pmmm_param_0];
	ld.param.u64 	%rd29, [_Z6gpu_axIfffEvPT_PKT0_PT1_Pmmm_param_1];
	ld.param.u64 	%rd30, [_Z6gpu_axIfffEvPT_PKT0_PT1_Pmmm_param_3];
	ld.param.u64 	%rd26, [_Z6gpu_axIfffEvPT_PKT0_PT1_Pmmm_param_4];
	ld.param.u64 	%rd27, [_Z6gpu_axIfffEvPT_PKT0_PT1_Pmmm_param_5];
	cvta.to.global.u64 	%rd1, %rd29;
	cvta.to.global.u64 	%rd2, %rd30;
	cvta.to.global.u64 	%rd3, %rd28;
	mov.u32 	%r1, %tid.x;
	mov.u32 	%r2, %ntid.x;
	mov.u32 	%r3, %ctaid.x;
	mad.lo.s32 	%r4, %r2, %r3, %r1;
	cvt.s64.s32 	%rd4, %r4;
	setp.le.u64 	%p1, %rd27, %rd4;
	@%p1 bra 	$L__BB0_14;
	setp.eq.s64 	%p2, %rd26, 0;
	mov.f32 	%f67, 0f00000000;
	@%p2 bra 	$L__BB0_13;
	and.b64  	%rd5, %rd26, 7;
	setp.lt.u64 	%p3, %rd26, 8;
	mov.f32 	%f67, 0f00000000;
	mov.b64 	%rd162, 0;
	@%p3 bra 	$L__BB0_5;
	and.b64  	%rd162, %rd26, -8;
	shl.b64 	%rd32, %rd4, 3;
	add.s64 	%rd159, %rd2, %rd32;
	shl.b64 	%rd8, %rd27, 6;
	shl.b64 	%rd33, %rd4, 2;
	add.s64 	%rd158, %rd3, %rd33;
	shl.b64 	%rd10, %rd27, 5;
	shl.b64 	%rd11, %rd27, 2;
	shl.b64 	%rd12, %rd27, 3;
	mov.f32 	%f67, 0f00000000;
	mov.u64 	%rd160, %rd162;
$L__BB0_4:
	.pragma "nounroll";
	ld.global.f32 	%f17, [%rd158];
	ld.global.u64 	%rd34, [%rd159];
	shl.b64 	%rd35, %rd34, 32;
	shr.s64 	%rd36, %rd35, 30;
	add.s64 	%rd37, %rd1, %rd36;
	ld.global.f32 	%f18, [%rd37];
	fma.rn.f32 	%f19, %f17, %f18, %f67;
	add.s64 	%rd38, %rd158, %rd11;
	ld.global.f32 	%f20, [%rd38];
	add.s64 	%rd39, %rd159, %rd12;
	ld.global.u64 	%rd40, [%rd39];
	shl.b64 	%rd41, %rd40, 32;
	shr.s64 	%rd42, %rd41, 30;
	add.s64 	%rd43, %rd1, %rd42;
	ld.global.f32 	%f21, [%rd43];
	fma.rn.f32 	%f22, %f20, %f21, %f19;
	add.s64 	%rd44, %rd38, %rd11;
	ld.global.f32 	%f23, [%rd44];
	add.s64 	%rd45, %rd39, %rd12;
	ld.global.u64 	%rd46, [%rd45];
	shl.b64 	%rd47, %rd46, 32;
	shr.s64 	%rd48, %rd47, 30;
	add.s64 	%rd49, %rd1, %rd48;
	ld.global.f32 	%f24, [%rd49];
	fma.rn.f32 	%f25, %f23, %f24, %f22;
	add.s64 	%rd50, %rd44, %rd11;
	ld.global.f32 	%f26, [%rd50];
	add.s64 	%rd51, %rd45, %rd12;
	ld.global.u64 	%rd52, [%rd51];
	shl.b64 	%rd53, %rd52, 32;
	shr.s64 	%rd54, %rd53, 30;
	add.s64 	%rd55, %rd1, %rd54;
	ld.global.f32 	%f27, [%rd55];
	fma.rn.f32 	%f28, %f26, %f27, %f25;
	add.s64 	%rd56, %rd50, %rd11;
	ld.global.f32 	%f29, [%rd56];
	add.s64 	%rd57, %rd51, %rd12;
	ld.global.u64 	%rd58, [%rd57];
	shl.b64 	%rd59, %rd58, 32;
	shr.s64 	%rd60, %rd59, 30;
	add.s64 	%rd61, %rd1, %rd60;
	ld.global.f32 	%f30, [%rd61];
	fma.rn.f32 	%f31, %f29, %f30, %f28;
	add.s64 	%rd62, %rd56, %rd11;
	ld.global.f32 	%f32, [%rd62];
	add.s64 	%rd63, %rd57, %rd12;
	ld.global.u64 	%rd64, [%rd63];
	shl.b64 	%rd65, %rd64, 32;
	shr.s64 	%rd66, %rd65, 30;
	add.s64 	%rd67, %rd1, %rd66;
	ld.global.f32 	%f33, [%rd67];
	fma.rn.f32 	%f34, %f32, %f33, %f31;
	add.s64 	%rd68, %rd62, %rd11;
	ld.global.f32 	%f35, [%rd68];
	add.s64 	%rd69, %rd63, %rd12;
	ld.global.u64 	%rd70, [%rd69];
	shl.b64 	%rd71, %rd70, 32;
	shr.s64 	%rd72, %rd71, 30;
	add.s64 	%rd73, %rd1, %rd72;
	ld.global.f32 	%f36, [%rd73];
	fma.rn.f32 	%f37, %f35, %f36, %f34;
	add.s64 	%rd74, %rd68, %rd11;
	ld.global.f32 	%f38, [%rd74];
	add.s64 	%rd75, %rd69, %rd12;
	ld.global.u64 	%rd76, [%rd75];
	shl.b64 	%rd77, %rd76, 32;
	shr.s64 	%rd78, %rd77, 30;
	add.s64 	%rd79, %rd1, %rd78;
	ld.global.f32 	%f39, [%rd79];
	fma.rn.f32 	%f67, %f38, %f39, %f37;
	add.s64 	%rd160, %rd160, -8;
	add.s64 	%rd159, %rd159, %rd8;
	add.s64 	%rd158, %rd158, %rd10;
	setp.ne.s64 	%p4, %rd160, 0;
	@%p4 bra 	$L__BB0_4;
$L__BB0_5:
	setp.eq.s64 	%p5, %rd5, 0;
	@%p5 bra 	$L__BB0_13;
	and.b64  	%rd20, %rd26, 3;
	setp.lt.u64 	%p6, %rd5, 4;
	@%p6 bra 	$L__BB0_8;
	mad.lo.s64 	%rd80, %rd162, %rd27, %rd4;
	shl.b64 	%rd81, %rd80, 2;
	add.s64 	%rd82, %rd3, %rd81;
	ld.global.f32 	%f41, [%rd82];
	shl.b64 	%rd83, %rd80, 3;
	add.s64 	%rd84, %rd2, %rd83;
	ld.global.u64 	%rd85, [%rd84];
	shl.b64 	%rd86, %rd85, 32;
	shr.s64 	%rd87, %rd86, 30;
	add.s64 	%rd88, %rd1, %rd87;
	ld.global.f32 	%f42, [%rd88];
	fma.rn.f32 	%f43, %f41, %f42, %f67;
	add.s64 	%rd89, %rd162, 1;
	and.b64  	%rd90, %rd89, 4294967295;
	mad.lo.s64 	%rd91, %rd90, %rd27, %rd4;
	shl.b64 	%rd92, %rd91, 2;
	add.s64 	%rd93, %rd3, %rd92;
	ld.global.f32 	%f44, [%rd93];
	shl.b64 	%rd94, %rd91, 3;
	add.s64 	%rd95, %rd2, %rd94;
	ld.global.u64 	%rd96, [%rd95];
	shl.b64 	%rd97, %rd96, 32;
	shr.s64 	%rd98, %rd97, 30;
	add.s64 	%rd99, %rd1, %rd98;
	ld.global.f32 	%f45, [%rd99];
	fma.rn.f32 	%f46, %f44, %f45, %f43;
	add.s64 	%rd100, %rd162, 2;
	and.b64  	%rd101, %rd100, 4294967295;
	mad.lo.s64 	%rd102, %rd101, %rd27, %rd4;
	shl.b64 	%rd103, %rd102, 2;
	add.s64 	%rd104, %rd3, %rd103;
	ld.global.f32 	%f47, [%rd104];
	shl.b64 	%rd105, %rd102, 3;
	add.s64 	%rd106, %rd2, %rd105;
	ld.global.u64 	%rd107, [%rd106];
	shl.b64 	%rd108, %rd107, 32;
	shr.s64 	%rd109, %rd108, 30;
	add.s64 	%rd110, %rd1, %rd109;
	ld.global.f32 	%f48, [%rd110];
	fma.rn.f32 	%f49, %f47, %f48, %f46;
	add.s64 	%rd111, %rd162, 3;
	and.b64  	%rd112, %rd111, 4294967295;
	mad.lo.s64 	%rd113, %rd112, %rd27, %rd4;
	shl.b64 	%rd114, %rd113, 2;
	add.s64 	%rd115, %rd3, %rd114;
	ld.global.f32 	%f50, [%rd115];
	shl.b64 	%rd116, %rd113, 3;
	add.s64 	%rd117, %rd2, %rd116;
	ld.global.u64 	%rd118, [%rd117];
	shl.b64 	%rd119, %rd118, 32;
	shr.s64 	%rd120, %rd119, 30;
	add.s64 	%rd121, %rd1, %rd120;
	ld.global.f32 	%f51, [%rd121];
	fma.rn.f32 	%f67, %f50, %f51, %f49;
	add.s64 	%rd122, %rd162, 4;
	and.b64  	%rd162, %rd122, 4294967295;
$L__BB0_8:
	setp.eq.s64 	%p7, %rd20, 0;
	@%p7 bra 	$L__BB0_13;
	setp.eq.s64 	%p8, %rd20, 1;
	@%p8 bra 	$L__BB0_11;
	mad.lo.s64 	%rd123, %rd162, %rd27, %rd4;
	shl.b64 	%rd124, %rd123, 2;
	add.s64 	%rd125, %rd3, %rd124;
	ld.global.f32 	%f53, [%rd125];
	shl.b64 	%rd126, %rd123, 3;
	add.s64 	%rd127, %rd2, %rd126;
	ld.global.u64 	%rd128, [%rd127];
	shl.b64 	%rd129, %rd128, 32;
	shr.s64 	%rd130, %rd129, 30;
	add.s64 	%rd131, %rd1, %rd130;
	ld.global.f32 	%f54, [%rd131];
	fma.rn.f32 	%f55, %f53, %f54, %f67;
	add.s64 	%rd132, %rd162, 1;
	and.b64  	%rd133, %rd132, 4294967295;
	mad.lo.s64 	%rd134, %rd133, %rd27, %rd4;
	shl.b64 	%rd135, %rd134, 2;
	add.s64 	%rd136, %rd3, %rd135;
	ld.global.f32 	%f56, [%rd136];
	shl.b64 	%rd137, %rd134, 3;
	add.s64 	%rd138, %rd2, %rd137;
	ld.global.u64 	%rd139, [%rd138];
	shl.b64 	%rd140, %rd139, 32;
	shr.s64 	%rd141, %rd140, 30;
	add.s64 	%rd142, %rd1, %rd141;
	ld.global.f32 	%f57, [%rd142];
	fma.rn.f32 	%f67, %f56, %f57, %f55;
	add.s64 	%rd143, %rd162, 2;
	and.b64  	%rd162, %rd143, 4294967295;
$L__BB0_11:
	and.b64  	%rd144, %rd26, 1;
	setp.eq.b64 	%p9, %rd144, 1;
	not.pred 	%p10, %p9;
	@%p10 bra 	$L__BB0_13;
	mad.lo.s64 	%rd145, %rd162, %rd27, %rd4;
	shl.b64 	%rd146, %rd145, 2;
	add.s64 	%rd147, %rd3, %rd146;
	ld.global.f32 	%f58, [%rd147];
	shl.b64 	%rd148, %rd145, 3;
	add.s64 	%rd149, %rd2, %rd148;
	ld.global.u64 	%rd150, [%rd149];
	shl.b64 	%rd151, %rd150, 32;
	shr.s64 	%rd152, %rd151, 30;
	add.s64 	%rd153, %rd1, %rd152;
	ld.global.f32 	%f59, [%rd153];
	fma.rn.f32 	%f67, %f58, %f59, %f67;
$L__BB0_13:
	ld.param.u64 	%rd157, [_Z6gpu_axIfffEvPT_PKT0_PT1_Pmmm_param_2];
	cvta.to.global.u64 	%rd154, %rd157;
	shl.b64 	%rd155, %rd4, 2;
	add.s64 	%rd156, %rd154, %rd155;
	st.global.f32 	[%rd156], %f67;
$L__BB0_14:
	ret;

}
	// .globl	_Z6gpu_axIdddEvPT_PKT0_PT1_Pmmm
.visible .entry _Z6gpu_axIdddEvPT_PKT0_PT1_Pmmm(
	.param .u64 .ptr .align 1 _Z6gpu_axIdddEvPT_PKT0_PT1_Pmmm_param_0,
	.param .u64 .ptr .align 1 _Z6gpu_axIdddEvPT_PKT0_PT1_Pmmm_param_1,
	.param .u64 .ptr .align 1 _Z6gpu_axIdddEvPT_PKT0_PT1_Pmmm_param_2,
	.param .u64 .ptr .align 1 _Z6gpu_axIdddEvPT_PKT0_PT1_Pmmm_param_3,
	.param .u64 _Z6gpu_axIdddEvPT_PKT0_PT1_Pmmm_param_4,
	.param .u64 _Z6gpu_axIdddEvPT_PKT0_PT1_Pmmm_param_5
)
{
	.reg .pred 	%p<11>;
	.reg .b32 	%r<5>;
	.reg .b64 	%rd<151>;
	.reg .b64 	%fd<68>;

	ld.param.u64 	%rd21, [_Z6gpu_axIdddEvPT_PKT0_PT1_Pmmm_param_0];
	ld.param.u64 	%rd22, [_Z6gpu_axIdddEvPT_PKT0_PT1_Pmmm_param_1];
	ld.param.u64 	%rd23, [_Z6gpu_axIdddEvPT_PKT0_PT1_Pmmm_param_3];
	ld.param.u64 	%rd19, [_Z6gpu_axIdddEvPT_PKT0_PT1_Pmmm_param_4];
	ld.param.u64 	%rd20, [_Z6gpu_axIdddEvPT_PKT0_PT1_Pmmm_param_5];
	cvta.to.global.u64 	%rd1, %rd22;
	cvta.to.global.u64 	%rd2, %rd23;
	cvta.to.global.u64 	%rd3, %rd21;
	mov.u32 	%r1, %tid.x;
	mov.u32 	%r2, %ntid.x;
	mov.u32 	%r3, %ctaid.x;
	mad.lo.s32 	%r4, %r2, %r3, %r1;
	cvt.s64.s32 	%rd4, %r4;
	setp.le.u64 	%p1, %rd20, %rd4;
	@%p1 bra 	$L__BB1_14;
	setp.eq.s64 	%p2, %rd19, 0;
	mov.f64 	%fd67, 0d0000000000000000;
	@%p2 bra 	$L__BB1_13;
	and.b64  	%rd5, %rd19, 7;
	setp.lt.u64 	%p3, %rd19, 8;
	mov.f64 	%fd67, 0d0000000000000000;
	mov.b64 	%rd149, 0;
	@%p3 bra 	$L__BB1_5;
	and.b64  	%rd149, %rd19, -8;
	shl.b64 	%rd146, %rd4, 3;
	mov.f64 	%fd67, 0d0000000000000000;
	mov.u64 	%rd147, %rd149;
$L__BB1_4:
	.pragma "nounroll";
	add.s64 	%rd25, %rd3, %rd146;
	ld.global.f64 	%fd17, [%rd25];
	add.s64 	%rd26, %rd2, %rd146;
	ld.global.u64 	%rd27, [%rd26];
	shl.b64 	%rd28, %rd27, 32;
	shr.s64 	%rd29, %rd28, 29;
	add.s64 	%rd30, %rd1, %rd29;
	ld.global.f64 	%fd18, [%rd30];
	fma.rn.f64 	%fd19, %fd17, %fd18, %fd67;
	shl.b64 	%rd31, %rd20, 3;
	add.s64 	%rd32, %rd25, %rd31;
	ld.global.f64 	%fd20, [%rd32];
	add.s64 	%rd33, %rd26, %rd31;
	ld.global.u64 	%rd34, [%rd33];
	shl.b64 	%rd35, %rd34, 32;
	shr.s64 	%rd36, %rd35, 29;
	add.s64 	%rd37, %rd1, %rd36;
	ld.global.f64 	%fd21, [%rd37];
	fma.rn.f64 	%fd22, %fd20, %fd21, %fd19;
	add.s64 	%rd38, %rd32, %rd31;
	ld.global.f64 	%fd23, [%rd38];
	add.s64 	%rd39, %rd33, %rd31;
	ld.global.u64 	%rd40, [%rd39];
	shl.b64 	%rd41, %rd40, 32;
	shr.s64 	%rd42, %rd41, 29;
	add.s64 	%rd43, %rd1, %rd42;
	ld.global.f64 	%fd24, [%rd43];
	fma.rn.f64 	%fd25, %fd23, %fd24, %fd22;
	add.s64 	%rd44, %rd38, %rd31;
	ld.global.f64 	%fd26, [%rd44];
	add.s64 	%rd45, %rd39, %rd31;
	ld.global.u64 	%rd46, [%rd45];
	shl.b64 	%rd47, %rd46, 32;
	shr.s64 	%rd48, %rd47, 29;
	add.s64 	%rd49, %rd1, %rd48;
	ld.global.f64 	%fd27, [%rd49];
	fma.rn.f64 	%fd28, %fd26, %fd27, %fd25;
	add.s64 	%rd50, %rd44, %rd31;
	ld.global.f64 	%fd29, [%rd50];
	add.s64 	%rd51, %rd45, %rd31;
	ld.global.u64 	%rd52, [%rd51];
	shl.b64 	%rd53, %rd52, 32;
	shr.s64 	%rd54, %rd53, 29;
	add.s64 	%rd55, %rd1, %rd54;
	ld.global.f64 	%fd30, [%rd55];
	fma.rn.f64 	%fd31, %fd29, %fd30, %fd28;
	add.s64 	%rd56, %rd50, %rd31;
	ld.global.f64 	%fd32, [%rd56];
	add.s64 	%rd57, %rd51, %rd31;
	ld.global.u64 	%rd58, [%rd57];
	shl.b64 	%rd59, %rd58, 32;
	shr.s64 	%rd60, %rd59, 29;
	add.s64 	%rd61, %rd1, %rd60;
	ld.global.f64 	%fd33, [%rd61];
	fma.rn.f64 	%fd34, %fd32, %fd33, %fd31;
	add.s64 	%rd62, %rd56, %rd31;
	ld.global.f64 	%fd35, [%rd62];
	add.s64 	%rd63, %rd57, %rd31;
	ld.global.u64 	%rd64, [%rd63];
	shl.b64 	%rd65, %rd64, 32;
	shr.s64 	%rd66, %rd65, 29;
	add.s64 	%rd67, %rd1, %rd66;
	ld.global.f64 	%fd36, [%rd67];
	fma.rn.f64 	%fd37, %fd35, %fd36, %fd34;
	add.s64 	%rd68, %rd62, %rd31;
	ld.global.f64 	%fd38, [%rd68];
	add.s64 	%rd69, %rd63, %rd31;
	ld.global.u64 	%rd70, [%rd69];
	shl.b64 	%rd71, %rd70, 32;
	shr.s64 	%rd72, %rd71, 29;
	add.s64 	%rd73, %rd1, %rd72;
	ld.global.f64 	%fd39, [%rd73];
	fma.rn.f64 	%fd67, %fd38, %fd39, %fd37;
	add.s64 	%rd147, %rd147, -8;
	shl.b64 	%rd74, %rd20, 6;
	add.s64 	%rd146, %rd146, %rd74;
	setp.ne.s64 	%p4, %rd147, 0;
	@%p4 bra 	$L__BB1_4;
$L__BB1_5:
	setp.eq.s64 	%p5, %rd5, 0;
	@%p5 bra 	$L__BB1_13;
	and.b64  	%rd13, %rd19, 3;
	setp.lt.u64 	%p6, %rd5, 4;
	@%p6 bra 	$L__BB1_8;
	mad.lo.s64 	%rd75, %rd149, %rd20, %rd4;
	shl.b64 	%rd76, %rd75, 3;
	add.s64 	%rd77, %rd3, %rd76;
	ld.global.f64 	%fd41, [%rd77];
	add.s64 	%rd78, %rd2, %rd76;
	ld.global.u64 	%rd79, [%rd78];
	shl.b64 	%rd80, %rd79, 32;
	shr.s64 	%rd81, %rd80, 29;
	add.s64 	%rd82, %rd1, %rd81;
	ld.global.f64 	%fd42, [%rd82];
	fma.rn.f64 	%fd43, %fd41, %fd42, %fd67;
	add.s64 	%rd83, %rd149, 1;
	and.b64  	%rd84, %rd83, 4294967295;
	mad.lo.s64 	%rd85, %rd84, %rd20, %rd4;
	shl.b64 	%rd86, %rd85, 3;
	add.s64 	%rd87, %rd3, %rd86;
	ld.global.f64 	%fd44, [%rd87];
	add.s64 	%rd88, %rd2, %rd86;
	ld.global.u64 	%rd89, [%rd88];
	shl.b64 	%rd90, %rd89, 32;
	shr.s64 	%rd91, %rd90, 29;
	add.s64 	%rd92, %rd1, %rd91;
	ld.global.f64 	%fd45, [%rd92];
	fma.rn.f64 	%fd46, %fd44, %fd45, %fd43;
	add.s64 	%rd93, %rd149, 2;
	and.b64  	%rd94, %rd93, 4294967295;
	mad.lo.s64 	%rd95, %rd94, %rd20, %rd4;
	shl.b64 	%rd96, %rd95, 3;
	add.s64 	%rd97, %rd3, %rd96;
	ld.global.f64 	%fd47, [%rd97];
	add.s64 	%rd98, %rd2, %rd96;
	ld.global.u64 	%rd99, [%rd98];
	shl.b64 	%rd100, %rd99, 32;
	shr.s64 	%rd101, %rd100, 29;
	add.s64 	%rd102, %rd1, %rd101;
	ld.global.f64 	%fd48, [%rd102];
	fma.rn.f64 	%fd49, %fd47, %fd48, %fd46;
	add.s64 	%rd103, %rd149, 3;
	and.b64  	%rd104, %rd103, 4294967295;
	mad.lo.s64 	%rd105, %rd104, %rd20, %rd4;
	shl.b64 	%rd106, %rd105, 3;
	add.s64 	%rd107, %rd3, %rd106;
	ld.global.f64 	%fd50, [%rd107];
	add.s64 	%rd108, %rd2, %rd106;
	ld.global.u64 	%rd109, [%rd108];
	shl.b64 	%rd110, %rd109, 32;
	shr.s64 	%rd111, %rd110, 29;
	add.s64 	%rd112, %rd1, %rd111;
	ld.global.f64 	%fd51, [%rd112];
	fma.rn.f64 	%fd67, %fd50, %fd51, %fd49;
	add.s64 	%rd113, %rd149, 4;
	and.b64  	%rd149, %rd113, 4294967295;
$L__BB1_8:
	setp.eq.s64 	%p7, %rd13, 0;
	@%p7 bra 	$L__BB1_13;
	setp.eq.s64 	%p8, %rd13, 1;
	@%p8 bra 	$L__BB1_11;
	mad.lo.s64 	%rd114, %rd149, %rd20, %rd4;
	shl.b64 	%rd115, %rd114, 3;
	add.s64 	%rd116, %rd3, %rd115;
	ld.global.f64 	%fd53, [%rd116];
	add.s64 	%rd117, %rd2, %rd115;
	ld.global.u64 	%rd118, [%rd117];
	shl.b64 	%rd119, %rd118, 32;
	shr.s64 	%rd120, %rd119, 29;
	add.s64 	%rd121, %rd1, %rd120;
	ld.global.f64 	%fd54, [%rd121];
	fma.rn.f64 	%fd55, %fd53, %fd54, %fd67;
	add.s64 	%rd122, %rd149, 1;
	and.b64  	%rd123, %rd122, 4294967295;
	mad.lo.s64 	%rd124, %rd123, %rd20, %rd4;
	shl.b64 	%rd125, %rd124, 3;
	add.s64 	%rd126, %rd3, %rd125;
	ld.global.f64 	%fd56, [%rd126];
	add.s64 	%rd127, %rd2, %rd125;
	ld.global.u64 	%rd128, [%rd127];
	shl.b64 	%rd129, %rd128, 32;
	shr.s64 	%rd130, %rd129, 29;
	add.s64 	%rd131, %rd1, %rd130;
	ld.global.f64 	%fd57, [%rd131];
	fma.rn.f64 	%fd67, %fd56, %fd57, %fd55;
	add.s64 	%rd132, %rd149, 2;
	and.b64  	%rd149, %rd132, 4294967295;
$L__BB1_11:
	and.b64  	%rd133, %rd19, 1;
	setp.eq.b64 	%p9, %rd133, 1;
	not.pred 	%p10, %p9;
	@%p10 bra 	$L__BB1_13;
	mad.lo.s64 	%rd134, %rd149, %rd20, %rd4;
	shl.b64 	%rd135, %rd134, 3;
	add.s64 	%rd136, %rd3, %rd135;
	ld.global.f64 	%fd58, [%rd136];
	add.s64 	%rd137, %rd2, %rd135;
	ld.global.u64 	%rd138, [%rd137];
	shl.b64 	%rd139, %rd138, 32;
	shr.s64 	%rd140, %rd139, 29;
	add.s64 	%rd141, %rd1, %rd140;
	ld.global.f64 	%fd59, [%rd141];
	fma.rn.f64 	%fd67, %fd58, %fd59, %fd67;
$L__BB1_13:
	ld.param.u64 	%rd145, [_Z6gpu_axIdddEvPT_PKT0_PT1_Pmmm_param_2];
	cvta.to.global.u64 	%rd142, %rd145;
	shl.b64 	%rd143, %rd4, 3;
	add.s64 	%rd144, %rd142, %rd143;
	st.global.f64 	[%rd144], %fd67;
$L__BB1_14:
	ret;

}
	// .globl	_Z7gpu_dotIdEvPT_S1_S1_i
.visible .entry _Z7gpu_dotIdEvPT_S1_S1_i(
	.param .u64 .ptr .align 1 _Z7gpu_dotIdEvPT_S1_S1_i_param_0,
	.param .u64 .ptr .align 1 _Z7gpu_dotIdEvPT_S1_S1_i_param_1,
	.param .u64 .ptr .align 1 _Z7gpu_dotIdEvPT_S1_S1_i_param_2,
	.param .u32 _Z7gpu_dotIdEvPT_S1_S1_i_param_3
)
{
	.reg .pred 	%p<6>;
	.reg .b32 	%r<14>;
	.reg .b64 	%rd<12>;
	.reg .b64 	%fd<11>;

	ld.param.u64 	%rd1, [_Z7gpu_dotIdEvPT_S1_S1_i_param_0];
	ld.param.u64 	%rd2, [_Z7gpu_dotIdEvPT_S1_S1_i_param_1];
	ld.param.u64 	%rd3, [_Z7gpu_dotIdEvPT_S1_S1_i_param_2];
	ld.param.u32 	%r8, [_Z7gpu_dotIdEvPT_S1_S1_i_param_3];
	mov.u32 	%r1, %tid.x;
	mov.u32 	%r2, %ctaid.x;
	mov.u32 	%r13, %ntid.x;
	mad.lo.s32 	%r4, %r2, %r13, %r1;
	setp.ge.s32 	%p1, %r4, %r8;
	mov.f64 	%fd10, 0d0000000000000000;
	@%p1 bra 	$L__BB2_2;
	cvta.to.global.u64 	%rd4, %rd1;
	cvta.to.global.u64 	%rd5, %rd2;
	mul.wide.s32 	%rd6, %r4, 8;
	add.s64 	%rd7, %rd4, %rd6;
	ld.global.f64 	%fd4, [%rd7];
	add.s64 	%rd8, %rd5, %rd6;
	ld.global.f64 	%fd5, [%rd8];
	mul.f64 	%fd10, %fd4, %fd5;
$L__BB2_2:
	shl.b32 	%r9, %r1, 3;
	mov.u32 	%r10, array;
	add.s32 	%r5, %r10, %r9;
	st.shared.f64 	[%r5], %fd10;
	bar.sync 	0;
	setp.lt.u32 	%p2, %r13, 2;
	@%p2 bra 	$L__BB2_6;
$L__BB2_3:
	shr.u32 	%r7, %r13, 1;
	setp.ge.u32 	%p3, %r1, %r7;
	@%p3 bra 	$L__BB2_5;
	shl.b32 	%r11, %r7, 3;
	add.s32 	%r12, %r5, %r11;
	ld.shared.f64 	%fd6, [%r12];
	ld.shared.f64 	%fd7, [%r5];
	add.f64 	%fd8, %fd6, %fd7;
	st.shared.f64 	[%r5], %fd8;
$L__BB2_5:
	bar.sync 	0;
	setp.gt.u32 	%p4, %r13, 3;
	mov.u32 	%r13, %r7;
	@%p4 bra 	$L__BB2_3;
$L__BB2_6:
	setp.ne.s32 	%p5, %r1, 0;
	@%p5 bra 	$L__BB2_8;
	ld.shared.f64 	%fd9, [array];
	cvta.to.global.u64 	%rd9, %rd3;
	mul.wide.u32 	%rd10, %r2, 8;
	add.s64 	%rd11, %rd9, %rd10;
	st.global.f64 	[%rd11], %fd9;
$L__BB2_8:
	ret;

}
	// .globl	_Z12resultreduceIdEvPT_S1_i
.visible .entry _Z12resultreduceIdEvPT_S1_i(
	.param .u64 .ptr .align 1 _Z12resultreduceIdEvPT_S1_i_param_0,
	.param .u64 .ptr .align 1 _Z12resultreduceIdEvPT_S1_i_param_1,
	.param .u32 _Z12resultreduceIdEvPT_S1_i_param_2
)
{
	.reg .pred 	%p<10>;
	.reg .b32 	%r<23>;
	.reg .b64 	%rd<18>;
	.reg .b64 	%fd<83>;

	ld.param.u64 	%rd8, [_Z12resultreduceIdEvPT_S1_i_param_0];
	ld.param.u64 	%rd9, [_Z12resultreduceIdEvPT_S1_i_param_1];
	ld.param.u32 	%r16, [_Z12resultreduceIdEvPT_S1_i_param_2];
	cvta.to.global.u64 	%rd1, %rd9;
	setp.lt.s32 	%p1, %r16, 1;
	mov.f64 	%fd82, 0d0000000000000000;
	@%p1 bra 	$L__BB3_13;
	and.b32  	%r1, %r16, 15;
	setp.lt.u32 	%p2, %r16, 16;
	mov.f64 	%fd82, 0d0000000000000000;
	mov.b32 	%r20, 0;
	@%p2 bra 	$L__BB3_4;
	and.b32  	%r20, %r16, 2147483632;
	neg.s32 	%r18, %r20;
	add.s64 	%rd16, %rd1, 64;
	mov.f64 	%fd82, 0d0000000000000000;
$L__BB3_3:
	.pragma "nounroll";
	ld.global.f64 	%fd18, [%rd16+-64];
	add.f64 	%fd19, %fd82, %fd18;
	ld.global.f64 	%fd20, [%rd16+-56];
	add.f64 	%fd21, %fd19, %fd20;
	ld.global.f64 	%fd22, [%rd16+-48];
	add.f64 	%fd23, %fd21, %fd22;
	ld.global.f64 	%fd24, [%rd16+-40];
	add.f64 	%fd25, %fd23, %fd24;
	ld.global.f64 	%fd26, [%rd16+-32];
	add.f64 	%fd27, %fd25, %fd26;
	ld.global.f64 	%fd28, [%rd16+-24];
	add.f64 	%fd29, %fd27, %fd28;
	ld.global.f64 	%fd30, [%rd16+-16];
	add.f64 	%fd31, %fd29, %fd30;
	ld.global.f64 	%fd32, [%rd16+-8];
	add.f64 	%fd33, %fd31, %fd32;
	ld.global.f64 	%fd34, [%rd16];
	add.f64 	%fd35, %fd33, %fd34;
	ld.global.f64 	%fd36, [%rd16+8];
	add.f64 	%fd37, %fd35, %fd36;
	ld.global.f64 	%fd38, [%rd16+16];
	add.f64 	%fd39, %fd37, %fd38;
	ld.global.f64 	%fd40, [%rd16+24];
	add.f64 	%fd41, %fd39, %fd40;
	ld.global.f64 	%fd42, [%rd16+32];
	add.f64 	%fd43, %fd41, %fd42;
	ld.global.f64 	%fd44, [%rd16+40];
	add.f64 	%fd45, %fd43, %fd44;
	ld.global.f64 	%fd46, [%rd16+48];
	add.f64 	%fd47, %fd45, %fd46;
	ld.global.f64 	%fd48, [%rd16+56];
	add.f64 	%fd82, %fd47, %fd48;
	add.s32 	%r18, %r18, 16;
	add.s64 	%rd16, %rd16, 128;
	setp.ne.s32 	%p3, %r18, 0;
	@%p3 bra 	$L__BB3_3;
$L__BB3_4:
	setp.eq.s32 	%p4, %r1, 0;
	@%p4 bra 	$L__BB3_13;
	and.b32  	%r7, %r16, 7;
	setp.lt.u32 	%p5, %r1, 8;
	@%p5 bra 	$L__BB3_7;
	mul.wide.u32 	%rd10, %r20, 8;
	add.s64 	%rd11, %rd1, %rd10;
	ld.global.f64 	%fd50, [%rd11];
	add.f64 	%fd51, %fd82, %fd50;
	ld.global.f64 	%fd52, [%rd11+8];
	add.f64 	%fd53, %fd51, %fd52;
	ld.global.f64 	%fd54, [%rd11+16];
	add.f64 	%fd55, %fd53, %fd54;
	ld.global.f64 	%fd56, [%rd11+24];
	add.f64 	%fd57, %fd55, %fd56;
	ld.global.f64 	%fd58, [%rd11+32];
	add.f64 	%fd59, %fd57, %fd58;
	ld.global.f64 	%fd60, [%rd11+40];
	add.f64 	%fd61, %fd59, %fd60;
	ld.global.f64 	%fd62, [%rd11+48];
	add.f64 	%fd63, %fd61, %fd62;
	ld.global.f64 	%fd64, [%rd11+56];
	add.f64 	%fd82, %fd63, %fd64;
	add.s32 	%r20, %r20, 8;
$L__BB3_7:
	setp.eq.s32 	%p6, %r7, 0;
	@%p6 bra 	$L__BB3_13;
	and.b32  	%r10, %r16, 3;
	setp.lt.u32 	%p7, %r7, 4;
	@%p7 bra 	$L__BB3_10;
	mul.wide.u32 	%rd12, %r20, 8;
	add.s64 	%rd13, %rd1, %rd12;
	ld.global.f64 	%fd66, [%rd13];
	add.f64 	%fd67, %fd82, %fd66;
	ld.global.f64 	%fd68, [%rd13+8];
	add.f64 	%fd69, %fd67, %fd68;
	ld.global.f64 	%fd70, [%rd13+16];
	add.f64 	%fd71, %fd69, %fd70;
	ld.global.f64 	%fd72, [%rd13+24];
	add.f64 	%fd82, %fd71, %fd72;
	add.s32 	%r20, %r20, 4;
$L__BB3_10:
	setp.eq.s32 	%p8, %r10, 0;
	@%p8 bra 	$L__BB3_13;
	mul.wide.u32 	%rd14, %r20, 8;
	add.s64 	%rd17, %rd1, %rd14;
	neg.s32 	%r22, %r10;
$L__BB3_12:
	.pragma "nounroll";
	ld.global.f64 	%fd73, [%rd17];
	add.f64 	%fd82, %fd82, %fd73;
	add.s64 	%rd17, %rd17, 8;
	add.s32 	%r22, %r22, 1;
	setp.ne.s32 	%p9, %r22, 0;
	@%p9 bra 	$L__BB3_12;
$L__BB3_13:
	cvta.to.global.u64 	%rd15, %rd8;
	st.global.f64 	[%rd15], %fd82;
	ret;

}
	// .globl	_Z7gpu_dotIfEvPT_S1_S1_i
.visible .entry _Z7gpu_dotIfEvPT_S1_S1_i(
	.param .u64 .ptr .align 1 _Z7gpu_dotIfEvPT_S1_S1_i_param_0,
	.param .u64 .ptr .align 1 _Z7gpu_dotIfEvPT_S1_S1_i_param_1,
	.param .u64 .ptr .align 1 _Z7gpu_dotIfEvPT_S1_S1_i_param_2,
	.param .u32 _Z7gpu_dotIfEvPT_S1_S1_i_param_3
)
{
	.reg .pred 	%p<6>;
	.reg .b32 	%r<14>;
	.reg .b32 	%f<11>;
	.reg .b64 	%rd<12>;

	ld.param.u64 	%rd1, [_Z7gpu_dotIfEvPT_S1_S1_i_param_0];
	ld.param.u64 	%rd2, [_Z7gpu_dotIfEvPT_S1_S1_i_param_1];
	ld.param.u64 	%rd3, [_Z7gpu_dotIfEvPT_S1_S1_i_param_2];
	ld.param.u32 	%r8, [_Z7gpu_dotIfEvPT_S1_S1_i_param_3];
	mov.u32 	%r1, %tid.x;
	mov.u32 	%r2, %ctaid.x;
	mov.u32 	%r13, %ntid.x;
	mad.lo.s32 	%r4, %r2, %r13, %r1;
	setp.ge.s32 	%p1, %r4, %r8;
	mov.f32 	%f10, 0f00000000;
	@%p1 bra 	$L__BB4_2;
	cvta.to.global.u64 	%rd4, %rd1;
	cvta.to.global.u64 	%rd5, %rd2;
	mul.wide.s32 	%rd6, %r4, 4;
	add.s64 	%rd7, %rd4, %rd6;
	ld.global.f32 	%f4, [%rd7];
	add.s64 	%rd8, %rd5, %rd6;
	ld.global.f32 	%f5, [%rd8];
	mul.f32 	%f10, %f4, %f5;
$L__BB4_2:
	shl.b32 	%r9, %r1, 2;
	mov.u32 	%r10, array;
	add.s32 	%r5, %r10, %r9;
	st.shared.f32 	[%r5], %f10;
	bar.sync 	0;
	setp.lt.u32 	%p2, %r13, 2;
	@%p2 bra 	$L__BB4_6;
$L__BB4_3:
	shr.u32 	%r7, %r13, 1;
	setp.ge.u32 	%p3, %r1, %r7;
	@%p3 bra 	$L__BB4_5;
	shl.b32 	%r11, %r7, 2;
	add.s32 	%r12, %r5, %r11;
	ld.shared.f32 	%f6, [%r12];
	ld.shared.f32 	%f7, [%r5];
	add.f32 	%f8, %f6, %f7;
	st.shared.f32 	[%r5], %f8;
$L__BB4_5:
	bar.sync 	0;
	setp.gt.u32 	%p4, %r13, 3;
	mov.u32 	%r13, %r7;
	@%p4 bra 	$L__BB4_3;
$L__BB4_6:
	setp.ne.s32 	%p5, %r1, 0;
	@%p5 bra 	$L__BB4_8;
	ld.shared.f32 	%f9, [array];
	cvta.to.global.u64 	%rd9, %rd3;
	mul.wide.u32 	%rd10, %r2, 4;
	add.s64 	%rd11, %rd9, %rd10;
	st.global.f32 	[%rd11], %f9;
$L__BB4_8:
	ret;

}
	// .globl	_Z12resultreduceIfEvPT_S1_i
.visible .entry _Z12resultreduceIfEvPT_S1_i(
	.param .u64 .ptr .align 1 _Z12resultreduceIfEvPT_S1_i_param_0,
	.param .u64 .ptr .align 1 _Z12resultreduceIfEvPT_S1_i_param_1,
	.param .u32 _Z12resultreduceIfEvPT_S1_i_param_2
)
{
	.reg .pred 	%p<10>;
	.reg .b32 	%r<23>;
	.reg .b32 	%f<83>;
	.reg .b64 	%rd<18>;

	ld.param.u64 	%rd8, [_Z12resultreduceIfEvPT_S1_i_param_0];
	ld.param.u64 	%rd9, [_Z12resultreduceIfEvPT_S1_i_param_1];
	ld.param.u32 	%r16, [_Z12resultreduceIfEvPT_S1_i_param_2];
	cvta.to.global.u64 	%rd1, %rd9;
	setp.lt.s32 	%p1, %r16, 1;
	mov.f32 	%f82, 0f00000000;
	@%p1 bra 	$L__BB5_13;
	and.b32  	%r1, %r16, 15;
	setp.lt.u32 	%p2, %r16, 16;
	mov.f32 	%f82, 0f00000000;
	mov.b32 	%r20, 0;
	@%p2 bra 	$L__BB5_4;
	and.b32  	%r20, %r16, 2147483632;
	neg.s32 	%r18, %r20;
	add.s64 	%rd16, %rd1, 32;
	mov.f32 	%f82, 0f00000000;
$L__BB5_3:
	.pragma "nounroll";
	ld.global.f32 	%f18, [%rd16+-32];
	add.f32 	%f19, %f82, %f18;
	ld.global.f32 	%f20, [%rd16+-28];
	add.f32 	%f21, %f19, %f20;
	ld.global.f32 	%f22, [%rd16+-24];
	add.f32 	%f23, %f21, %f22;
	ld.global.f32 	%f24, [%rd16+-20];
	add.f32 	%f25, %f23, %f24;
	ld.global.f32 	%f26, [%rd16+-16];
	add.f32 	%f27, %f25, %f26;
	ld.global.f32 	%f28, [%rd16+-12];
	add.f32 	%f29, %f27, %f28;
	ld.global.f32 	%f30, [%rd16+-8];
	add.f32 	%f31, %f29, %f30;
	ld.global.f32 	%f32, [%rd16+-4];
	add.f32 	%f33, %f31, %f32;
	ld.global.f32 	%f34, [%rd16];
	add.f32 	%f35, %f33, %f34;
	ld.global.f32 	%f36, [%rd16+4];
	add.f32 	%f37, %f35, %f36;
	ld.global.f32 	%f38, [%rd16+8];
	add.f32 	%f39, %f37, %f38;
	ld.global.f32 	%f40, [%rd16+12];
	add.f32 	%f41, %f39, %f40;
	ld.global.f32 	%f42, [%rd16+16];
	add.f32 	%f43, %f41, %f42;
	ld.global.f32 	%f44, [%rd16+20];
	add.f32 	%f45, %f43, %f44;
	ld.global.f32 	%f46, [%rd16+24];
	add.f32 	%f47, %f45, %f46;
	ld.global.f32 	%f48, [%rd16+28];
	add.f32 	%f82, %f47, %f48;
	add.s32 	%r18, %r18, 16;
	add.s64 	%rd16, %rd16, 64;
	setp.ne.s32 	%p3, %r18, 0;
	@%p3 bra 	$L__BB5_3;
$L__BB5_4:
	setp.eq.s32 	%p4, %r1, 0;
	@%p4 bra 	$L__BB5_13;
	and.b32  	%r7, %r16, 7;
	setp.lt.u32 	%p5, %r1, 8;
	@%p5 bra 	$L__BB5_7;
	mul.wide.u32 	%rd10, %r20, 4;
	add.s64 	%rd11, %rd1, %rd10;
	ld.global.f32 	%f50, [%rd11];
	add.f32 	%f51, %f82, %f50;
	ld.global.f32 	%f52, [%rd11+4];
	add.f32 	%f53, %f51, %f52;
	ld.global.f32 	%f54, [%rd11+8];
	add.f32 	%f55, %f53, %f54;
	ld.global.f32 	%f56, [%rd11+12];
	add.f32 	%f57, %f55, %f56;
	ld.global.f32 	%f58, [%rd11+16];
	add.f32 	%f59, %f57, %f58;
	ld.global.f32 	%f60, [%rd11+20];
	add.f32 	%f61, %f59, %f60;
	ld.global.f32 	%f62, [%rd11+24];
	add.f32 	%f63, %f61, %f62;
	ld.global.f32 	%f64, [%rd11+28];
	add.f32 	%f82, %f63, %f64;
	add.s32 	%r20, %r20, 8;
$L__BB5_7:
	setp.eq.s32 	%p6, %r7, 0;
	@%p6 bra 	$L__BB5_13;
	and.b32  	%r10, %r16, 3;
	setp.lt.u32 	%p7, %r7, 4;
	@%p7 bra 	$L__BB5_10;
	mul.wide.u32 	%rd12, %r20, 4;
	add.s64 	%rd13, %rd1, %rd12;
	ld.global.f32 	%f66, [%rd13];
	add.f32 	%f67, %f82, %f66;
	ld.global.f32 	%f68, [%rd13+4];
	add.f32 	%f69, %f67, %f68;
	ld.global.f32 	%f70, [%rd13+8];
	add.f32 	%f71, %f69, %f70;
	ld.global.f32 	%f72, [%rd13+12];
	add.f32 	%f82, %f71, %f72;
	add.s32 	%r20, %r20, 4;
$L__BB5_10:
	setp.eq.s32 	%p8, %r10, 0;
	@%p8 bra 	$L__BB5_13;
	mul.wide.u32 	%rd14, %r20, 4;
	add.s64 	%rd17, %rd1, %rd14;
	neg.s32 	%r22, %r10;
$L__BB5_12:
	.pragma "nounroll";
	ld.global.f32 	%f73, [%rd17];
	add.f32 	%f82, %f82, %f73;
	add.s64 	%rd17, %rd17, 4;
	add.s32 	%r22, %r22, 1;
	setp.ne.s32 	%p9, %r22, 0;
	@%p9 bra 	$L__BB5_12;
$L__BB5_13:
	cvta.to.global.u64 	%rd15, %rd8;
	st.global.f32 	[%rd15], %f82;
	ret;

}
	// .globl	_Z7gpu_dotIiEvPT_S1_S1_i
.visible .entry _Z7gpu_dotIiEvPT_S1_S1_i(
	.param .u64 .ptr .align 1 _Z7gpu_dotIiEvPT_S1_S1_i_param_0,
	.param .u64 .ptr .align 1 _Z7gpu_dotIiEvPT_S1_S1_i_param_1,
	.param .u64 .ptr .align 1 _Z7gpu_dotIiEvPT_S1_S1_i_param_2,
	.param .u32 _Z7gpu_dotIiEvPT_S1_S1_i_param_3
)
{
	.reg .pred 	%p<6>;
	.reg .b32 	%r<24>;
	.reg .b64 	%rd<12>;

	ld.param.u64 	%rd1, [_Z7gpu_dotIiEvPT_S1_S1_i_param_0];
	ld.param.u64 	%rd2, [_Z7gpu_dotIiEvPT_S1_S1_i_param_1];
	ld.param.u64 	%rd3, [_Z7gpu_dotIiEvPT_S1_S1_i_param_2];
	ld.param.u32 	%r11, [_Z7gpu_dotIiEvPT_S1_S1_i_param_3];
	mov.u32 	%r1, %tid.x;
	mov.u32 	%r2, %ctaid.x;
	mov.u32 	%r23, %ntid.x;
	mad.lo.s32 	%r4, %r2, %r23, %r1;
	setp.ge.s32 	%p1, %r4, %r11;
	mov.b32 	%r22, 0;
	@%p1 bra 	$L__BB6_2;
	cvta.to.global.u64 	%rd4, %rd1;
	cvta.to.global.u64 	%rd5, %rd2;
	mul.wide.s32 	%rd6, %r4, 4;
	add.s64 	%rd7, %rd4, %rd6;
	ld.global.u32 	%r12, [%rd7];
	add.s64 	%rd8, %rd5, %rd6;
	ld.global.u32 	%r13, [%rd8];
	mul.lo.s32 	%r22, %r13, %r12;
$L__BB6_2:
	shl.b32 	%r14, %r1, 2;
	mov.u32 	%r15, array;
	add.s32 	%r7, %r15, %r14;
	st.shared.u32 	[%r7], %r22;
	bar.sync 	0;
	setp.lt.u32 	%p2, %r23, 2;
	@%p2 bra 	$L__BB6_6;
$L__BB6_3:
	shr.u32 	%r9, %r23, 1;
	setp.ge.u32 	%p3, %r1, %r9;
	@%p3 bra 	$L__BB6_5;
	shl.b32 	%r16, %r9, 2;
	add.s32 	%r17, %r7, %r16;
	ld.shared.u32 	%r18, [%r17];
	ld.shared.u32 	%r19, [%r7];
	add.s32 	%r20, %r19, %r18;
	st.shared.u32 	[%r7], %r20;
$L__BB6_5:
	bar.sync 	0;
	setp.gt.u32 	%p4, %r23, 3;
	mov.u32 	%r23, %r9;
	@%p4 bra 	$L__BB6_3;
$L__BB6_6:
	setp.ne.s32 	%p5, %r1, 0;
	@%p5 bra 	$L__BB6_8;
	ld.shared.u32 	%r21, [array];
	cvta.to.global.u64 	%rd9, %rd3;
	mul.wide.u32 	%rd10, %r2, 4;
	add.s64 	%rd11, %rd9, %rd10;
	st.global.u32 	[%rd11], %r21;
$L__BB6_8:
	ret;

}
	// .globl	_Z12resultreduceIiEvPT_S1_i
.visible .entry _Z12resultreduceIiEvPT_S1_i(
	.param .u64 .ptr .align 1 _Z12resultreduceIiEvPT_S1_i_param_0,
	.param .u64 .ptr .align 1 _Z12resultreduceIiEvPT_S1_i_param_1,
	.param .u32 _Z12resultreduceIiEvPT_S1_i_param_2
)
{
	.reg .pred 	%p<10>;
	.reg .b32 	%r<104>;
	.reg .b64 	%rd<18>;

	ld.param.u64 	%rd8, [_Z12resultreduceIiEvPT_S1_i_param_0];
	ld.param.u64 	%rd9, [_Z12resultreduceIiEvPT_S1_i_param_1];
	ld.param.u32 	%r29, [_Z12resultreduceIiEvPT_S1_i_param_2];
	cvta.to.global.u64 	%rd1, %rd9;
	setp.lt.s32 	%p1, %r29, 1;
	mov.b32 	%r103, 0;
	@%p1 bra 	$L__BB7_13;
	and.b32  	%r1, %r29, 15;
	setp.lt.u32 	%p2, %r29, 16;
	mov.b32 	%r96, 0;
	mov.u32 	%r103, %r96;
	@%p2 bra 	$L__BB7_4;
	and.b32  	%r96, %r29, 2147483632;
	neg.s32 	%r90, %r96;
	add.s64 	%rd16, %rd1, 32;
	mov.b32 	%r103, 0;
$L__BB7_3:
	.pragma "nounroll";
	ld.global.u32 	%r34, [%rd16+-32];
	add.s32 	%r35, %r34, %r103;
	ld.global.u32 	%r36, [%rd16+-28];
	add.s32 	%r37, %r36, %r35;
	ld.global.u32 	%r38, [%rd16+-24];
	add.s32 	%r39, %r38, %r37;
	ld.global.u32 	%r40, [%rd16+-20];
	add.s32 	%r41, %r40, %r39;
	ld.global.u32 	%r42, [%rd16+-16];
	add.s32 	%r43, %r42, %r41;
	ld.global.u32 	%r44, [%rd16+-12];
	add.s32 	%r45, %r44, %r43;
	ld.global.u32 	%r46, [%rd16+-8];
	add.s32 	%r47, %r46, %r45;
	ld.global.u32 	%r48, [%rd16+-4];
	add.s32 	%r49, %r48, %r47;
	ld.global.u32 	%r50, [%rd16];
	add.s32 	%r51, %r50, %r49;
	ld.global.u32 	%r52, [%rd16+4];
	add.s32 	%r53, %r52, %r51;
	ld.global.u32 	%r54, [%rd16+8];
	add.s32 	%r55, %r54, %r53;
	ld.global.u32 	%r56, [%rd16+12];
	add.s32 	%r57, %r56, %r55;
	ld.global.u32 	%r58, [%rd16+16];
	add.s32 	%r59, %r58, %r57;
	ld.global.u32 	%r60, [%rd16+20];
	add.s32 	%r61, %r60, %r59;
	ld.global.u32 	%r62, [%rd16+24];
	add.s32 	%r63, %r62, %r61;
	ld.global.u32 	%r64, [%rd16+28];
	add.s32 	%r103, %r64, %r63;
	add.s32 	%r90, %r90, 16;
	add.s64 	%rd16, %rd16, 64;
	setp.ne.s32 	%p3, %r90, 0;
	@%p3 bra 	$L__BB7_3;
$L__BB7_4:
	setp.eq.s32 	%p4, %r1, 0;
	@%p4 bra 	$L__BB7_13;
	and.b32  	%r11, %r29, 7;
	setp.lt.u32 	%p5, %r1, 8;
	@%p5 bra 	$L__BB7_7;
	mul.wide.u32 	%rd10, %r96, 4;
	add.s64 	%rd11, %rd1, %rd10;
	ld.global.u32 	%r66, [%rd11];
	add.s32 	%r67, %r66, %r103;
	ld.global.u32 	%r68, [%rd11+4];
	add.s32 	%r69, %r68, %r67;
	ld.global.u32 	%r70, [%rd11+8];
	add.s32 	%r71, %r70, %r69;
	ld.global.u32 	%r72, [%rd11+12];
	add.s32 	%r73, %r72, %r71;
	ld.global.u32 	%r74, [%rd11+16];
	add.s32 	%r75, %r74, %r73;
	ld.global.u32 	%r76, [%rd11+20];
	add.s32 	%r77, %r76, %r75;
	ld.global.u32 	%r78, [%rd11+24];
	add.s32 	%r79, %r78, %r77;
	ld.global.u32 	%r80, [%rd11+28];
	add.s32 	%r103, %r80, %r79;
	add.s32 	%r96, %r96, 8;
$L__BB7_7:
	setp.eq.s32 	%p6, %r11, 0;
	@%p6 bra 	$L__BB7_13;
	and.b32  	%r17, %r29, 3;
	setp.lt.u32 	%p7, %r11, 4;
	@%p7 bra 	$L__BB7_10;
	mul.wide.u32 	%rd12, %r96, 4;
	add.s64 	%rd13, %rd1, %rd12;
	ld.global.u32 	%r82, [%rd13];
	add.s32 	%r83, %r82, %r103;
	ld.global.u32 	%r84, [%rd13+4];
	add.s32 	%r85, %r84, %r83;
	ld.global.u32 	%r86, [%rd13+8];
	add.s32 	%r87, %r86, %r85;
	ld.global.u32 	%r88, [%rd13+12];
	add.s32 	%r103, %r88, %r87;
	add.s32 	%r96, %r96, 4;
$L__BB7_10:
	setp.eq.s32 	%p8, %r17, 0;
	@%p8 bra 	$L__BB7_13;
	mul.wide.u32 	%rd14, %r96, 4;
	add.s64 	%rd17, %rd1, %rd14;
	neg.s32 	%r101, %r17;
$L__BB7_12:
	.pragma "nounroll";
	ld.global.u32 	%r89, [%rd17];
	add.s32 	%r103, %r89, %r103;
	add.s64 	%rd17, %rd17, 4;
	add.s32 	%r101, %r101, 1;
	setp.ne.s32 	%p9, %r101, 0;
	@%p9 bra 	$L__BB7_12;
$L__BB7_13:
	cvta.to.global.u64 	%rd15, %rd8;
	st.global.u32 	[%rd15], %r103;
	ret;

}
	// .globl	_Z7gpu_dotIdEvPKT_S2_PS0_i
.visible .entry _Z7gpu_dotIdEvPKT_S2_PS0_i(
	.param .u64 .ptr .align 1 _Z7gpu_dotIdEvPKT_S2_PS0_i_param_0,
	.param .u64 .ptr .align 1 _Z7gpu_dotIdEvPKT_S2_PS0_i_param_1,
	.param .u64 .ptr .align 1 _Z7gpu_dotIdEvPKT_S2_PS0_i_param_2,
	.param .u32 _Z7gpu_dotIdEvPKT_S2_PS0_i_param_3
)
{
	.reg .pred 	%p<6>;
	.reg .b32 	%r<14>;
	.reg .b64 	%rd<12>;
	.reg .b64 	%fd<11>;

	ld.param.u64 	%rd1, [_Z7gpu_dotIdEvPKT_S2_PS0_i_param_0];
	ld.param.u64 	%rd2, [_Z7gpu_dotIdEvPKT_S2_PS0_i_param_1];
	ld.param.u64 	%rd3, [_Z7gpu_dotIdEvPKT_S2_PS0_i_param_2];
	ld.param.u32 	%r8, [_Z7gpu_dotIdEvPKT_S2_PS0_i_param_3];
	mov.u32 	%r1, %tid.x;
	mov.u32 	%r2, %ctaid.x;
	mov.u32 	%r13, %ntid.x;
	mad.lo.s32 	%r4, %r2, %r13, %r1;
	setp.ge.s32 	%p1, %r4, %r8;
	mov.f64 	%fd10, 0d0000000000000000;
	@%p1 bra 	$L__BB8_2;
	cvta.to.global.u64 	%rd4, %rd1;
	cvta.to.global.u64 	%rd5, %rd2;
	mul.wide.s32 	%rd6, %r4, 8;
	add.s64 	%rd7, %rd4, %rd6;
	ld.global.f64 	%fd4, [%rd7];
	add.s64 	%rd8, %rd5, %rd6;
	ld.global.f64 	%fd5, [%rd8];
	mul.f64 	%fd10, %fd4, %fd5;
$L__BB8_2:
	shl.b32 	%r9, %r1, 3;
	mov.u32 	%r10, array;
	add.s32 	%r5, %r10, %r9;
	st.shared.f64 	[%r5], %fd10;
	bar.sync 	0;
	setp.lt.u32 	%p2, %r13, 2;
	@%p2 bra 	$L__BB8_6;
$L__BB8_3:
	shr.u32 	%r7, %r13, 1;
	setp.ge.u32 	%p3, %r1, %r7;
	@%p3 bra 	$L__BB8_5;
	shl.b32 	%r11, %r7, 3;
	add.s32 	%r12, %r5, %r11;
	ld.shared.f64 	%fd6, [%r12];
	ld.shared.f64 	%fd7, [%r5];
	add.f64 	%fd8, %fd6, %fd7;
	st.shared.f64 	[%r5], %fd8;
$L__BB8_5:
	bar.sync 	0;
	setp.gt.u32 	%p4, %r13, 3;
	mov.u32 	%r13, %r7;
	@%p4 bra 	$L__BB8_3;
$L__BB8_6:
	setp.ne.s32 	%p5, %r1, 0;
	@%p5 bra 	$L__BB8_8;
	ld.shared.f64 	%fd9, [array];
	cvta.to.global.u64 	%rd9, %rd3;
	mul.wide.u32 	%rd10, %r2, 8;
	add.s64 	%rd11, %rd9, %rd10;
	st.global.f64 	[%rd11], %fd9;
$L__BB8_8:
	ret;

}
	// .globl	_Z7gpu_dotIfEvPKT_S2_PS0_i
.visible .entry _Z7gpu_dotIfEvPKT_S2_PS0_i(
	.param .u64 .ptr .align 1 _Z7gpu_dotIfEvPKT_S2_PS0_i_param_0,
	.param .u64 .ptr .align 1 _Z7gpu_dotIfEvPKT_S2_PS0_i_param_1,
	.param .u64 .ptr .align 1 _Z7gpu_dotIfEvPKT_S2_PS0_i_param_2,
	.param .u32 _Z7gpu_dotIfEvPKT_S2_PS0_i_param_3
)
{
	.reg .pred 	%p<6>;
	.reg .b32 	%r<14>;
	.reg .b32 	%f<11>;
	.reg .b64 	%rd<12>;

	ld.param.u64 	%rd1, [_Z7gpu_dotIfEvPKT_S2_PS0_i_param_0];
	ld.param.u64 	%rd2, [_Z7gpu_dotIfEvPKT_S2_PS0_i_param_1];
	ld.param.u64 	%rd3, [_Z7gpu_dotIfEvPKT_S2_PS0_i_param_2];
	ld.param.u32 	%r8, [_Z7gpu_dotIfEvPKT_S2_PS0_i_param_3];
	mov.u32 	%r1, %tid.x;
	mov.u32 	%r2, %ctaid.x;
	mov.u32 	%r13, %ntid.x;
	mad.lo.s32 	%r4, %r2, %r13, %r1;
	setp.ge.s32 	%p1, %r4, %r8;
	mov.f32 	%f10, 0f00000000;
	@%p1 bra 	$L__BB9_2;
	cvta.to.global.u64 	%rd4, %rd1;
	cvta.to.global.u64 	%rd5, %rd2;
	mul.wide.s32 	%rd6, %r4, 4;
	add.s64 	%rd7, %rd4, %rd6;
	ld.global.f32 	%f4, [%rd7];
	add.s64 	%rd8, %rd5, %rd6;
	ld.global.f32 	%f5, [%rd8];
	mul.f32 	%f10, %f4, %f5;
$L__BB9_2:
	shl.b32 	%r9, %r1, 2;
	mov.u32 	%r10, array;
	add.s32 	%r5, %r10, %r9;
	st.shared.f32 	[%r5], %f10;
	bar.sync 	0;
	setp.lt.u32 	%p2, %r13, 2;
	@%p2 bra 	$L__BB9_6;
$L__BB9_3:
	shr.u32 	%r7, %r13, 1;
	setp.ge.u32 	%p3, %r1, %r7;
	@%p3 bra 	$L__BB9_5;
	shl.b32 	%r11, %r7, 2;
	add.s32 	%r12, %r5, %r11;
	ld.shared.f32 	%f6, [%r12];
	ld.shared.f32 	%f7, [%r5];
	add.f32 	%f8, %f6, %f7;
	st.shared.f32 	[%r5], %f8;
$L__BB9_5:
	bar.sync 	0;
	setp.gt.u32 	%p4, %r13, 3;
	mov.u32 	%r13, %r7;
	@%p4 bra 	$L__BB9_3;
$L__BB9_6:
	setp.ne.s32 	%p5, %r1, 0;
	@%p5 bra 	$L__BB9_8;
	ld.shared.f32 	%f9, [array];
	cvta.to.global.u64 	%rd9, %rd3;
	mul.wide.u32 	%rd10, %r2, 4;
	add.s64 	%rd11, %rd9, %rd10;
	st.global.f32 	[%rd11], %f9;
$L__BB9_8:
	ret;

}
	// .globl	_Z7gpu_dotIiEvPKT_S2_PS0_i
.visible .entry _Z7gpu_dotIiEvPKT_S2_PS0_i(
	.param .u64 .ptr .align 1 _Z7gpu_dotIiEvPKT_S2_PS0_i_param_0,
	.param .u64 .ptr .align 1 _Z7gpu_dotIiEvPKT_S2_PS0_i_param_1,
	.param .u64 .ptr .align 1 _Z7gpu_dotIiEvPKT_S2_PS0_i_param_2,
	.param .u32 _Z7gpu_dotIiEvPKT_S2_PS0_i_param_3
)
{
	.reg .pred 	%p<6>;
	.reg .b32 	%r<24>;
	.reg .b64 	%rd<12>;

	ld.param.u64 	%rd1, [_Z7gpu_dotIiEvPKT_S2_PS0_i_param_0];
	ld.param.u64 	%rd2, [_Z7gpu_dotIiEvPKT_S2_PS0_i_param_1];
	ld.param.u64 	%rd3, [_Z7gpu_dotIiEvPKT_S2_PS0_i_param_2];
	ld.param.u32 	%r11, [_Z7gpu_dotIiEvPKT_S2_PS0_i_param_3];
	mov.u32 	%r1, %tid.x;
	mov.u32 	%r2, %ctaid.x;
	mov.u32 	%r23, %ntid.x;
	mad.lo.s32 	%r4, %r2, %r23, %r1;
	setp.ge.s32 	%p1, %r4, %r11;
	mov.b32 	%r22, 0;
	@%p1 bra 	$L__BB10_2;
	cvta.to.global.u64 	%rd4, %rd1;
	cvta.to.global.u64 	%rd5, %rd2;
	mul.wide.s32 	%rd6, %r4, 4;
	add.s64 	%rd7, %rd4, %rd6;
	ld.global.u32 	%r12, [%rd7];
	add.s64 	%rd8, %rd5, %rd6;
	ld.global.u32 	%r13, [%rd8];
	mul.lo.s32 	%r22, %r13, %r12;
$L__BB10_2:
	shl.b32 	%r14, %r1, 2;
	mov.u32 	%r15, array;
	add.s32 	%r7, %r15, %r14;
	st.shared.u32 	[%r7], %r22;
	bar.sync 	0;
	setp.lt.u32 	%p2, %r23, 2;
	@%p2 bra 	$L__BB10_6;
$L__BB10_3:
	shr.u32 	%r9, %r23, 1;
	setp.ge.u32 	%p3, %r1, %r9;
	@%p3 bra 	$L__BB10_5;
	shl.b32 	%r16, %r9, 2;
	add.s32 	%r17, %r7, %r16;
	ld.shared.u32 	%r18, [%r17];
	ld.shared.u32 	%r19, [%r7];
	add.s32 	%r20, %r19, %r18;
	st.shared.u32 	[%r7], %r20;
$L__BB10_5:
	bar.sync 	0;
	setp.gt.u32 	%p4, %r23, 3;
	mov.u32 	%r23, %r9;
	@%p4 bra 	$L__BB10_3;
$L__BB10_6:
	setp.ne.s32 	%p5, %r1, 0;
	@%p5 bra 	$L__BB10_8;
	ld.shared.u32 	%r21, [array];
	cvta.to.global.u64 	%rd9, %rd3;
	mul.wide.u32 	%rd10, %r2, 4;
	add.s64 	%rd11, %rd9, %rd10;
	st.global.u32 	[%rd11], %r21;
$L__BB10_8:
	ret;

}
	// .globl	_Z7axpygpuIdEvPT_S0_S1_S1_m
.visible .entry _Z7axpygpuIdEvPT_S0_S1_S1_m(
	.param .u64 .ptr .align 1 _Z7axpygpuIdEvPT_S0_S1_S1_m_param_0,
	.param .f64 _Z7axpygpuIdEvPT_S0_S1_S1_m_param_1,
	.param .u64 .ptr .align 1 _Z7axpygpuIdEvPT_S0_S1_S1_m_param_2,
	.param .u64 .ptr .align 1 _Z7axpygpuIdEvPT_S0_S1_S1_m_param_3,
	.param .u64 _Z7axpygpuIdEvPT_S0_S1_S1_m_param_4
)
{
	.reg .pred 	%p<2>;
	.reg .b32 	%r<5>;
	.reg .b64 	%rd<13>;
	.reg .b64 	%fd<5>;

	ld.param.u64 	%rd2, [_Z7axpygpuIdEvPT_S0_S1_S1_m_param_0];
	ld.param.f64 	%fd1, [_Z7axpygpuIdEvPT_S0_S1_S1_m_param_1];
	ld.param.u64 	%rd3, [_Z7axpygpuIdEvPT_S0_S1_S1_m_param_2];
	ld.param.u64 	%rd4, [_Z7axpygpuIdEvPT_S0_S1_S1_m_param_3];
	ld.param.u64 	%rd5, [_Z7axpygpuIdEvPT_S0_S1_S1_m_param_4];
	mov.u32 	%r1, %tid.x;
	mov.u32 	%r2, %ctaid.x;
	mov.u32 	%r3, %ntid.x;
	mad.lo.s32 	%r4, %r2, %r3, %r1;
	cvt.u64.u32 	%rd1, %r4;
	setp.le.u64 	%p1, %rd5, %rd1;
	@%p1 bra 	$L__BB11_2;
	cvta.to.global.u64 	%rd6, %rd2;
	cvta.to.global.u64 	%rd7, %rd3;
	cvta.to.global.u64 	%rd8, %rd4;
	shl.b64 	%rd9, %rd1, 3;
	add.s64 	%rd10, %rd6, %rd9;
	ld.global.f64 	%fd2, [%rd10];
	add.s64 	%rd11, %rd7, %rd9;
	ld.global.f64 	%fd3, [%rd11];
	fma.rn.f64 	%fd4, %fd1, %fd2, %fd3;
	add.s64 	%rd12, %rd8, %rd9;
	st.global.f64 	[%rd12], %fd4;
$L__BB11_2:
	ret;

}
	// .globl	_Z7axpygpuIfEvPT_S0_S1_S1_m
.visible .entry _Z7axpygpuIfEvPT_S0_S1_S1_m(
	.param .u64 .ptr .align 1 _Z7axpygpuIfEvPT_S0_S1_S1_m_param_0,
	.param .f32 _Z7axpygpuIfEvPT_S0_S1_S1_m_param_1,
	.param .u64 .ptr .align 1 _Z7axpygpuIfEvPT_S0_S1_S1_m_param_2,
	.param .u64 .ptr .align 1 _Z7axpygpuIfEvPT_S0_S1_S1_m_param_3,
	.param .u64 _Z7axpygpuIfEvPT_S0_S1_S1_m_param_4
)
{
	.reg .pred 	%p<2>;
	.reg .b32 	%r<5>;
	.reg .b32 	%f<5>;
	.reg .b64 	%rd<13>;

	ld.param.u64 	%rd2, [_Z7axpygpuIfEvPT_S0_S1_S1_m_param_0];
	ld.param.f32 	%f1, [_Z7axpygpuIfEvPT_S0_S1_S1_m_param_1];
	ld.param.u64 	%rd3, [_Z7axpygpuIfEvPT_S0_S1_S1_m_param_2];
	ld.param.u64 	%rd4, [_Z7axpygpuIfEvPT_S0_S1_S1_m_param_3];
	ld.param.u64 	%rd5, [_Z7axpygpuIfEvPT_S0_S1_S1_m_param_4];
	mov.u32 	%r1, %tid.x;
	mov.u32 	%r2, %ctaid.x;
	mov.u32 	%r3, %ntid.x;
	mad.lo.s32 	%r4, %r2, %r3, %r1;
	cvt.u64.u32 	%rd1, %r4;
	setp.le.u64 	%p1, %rd5, %rd1;
	@%p1 bra 	$L__BB12_2;
	cvta.to.global.u64 	%rd6, %rd2;
	cvta.to.global.u64 	%rd7, %rd3;
	cvta.to.global.u64 	%rd8, %rd4;
	shl.b64 	%rd9, %rd1, 2;
	add.s64 	%rd10, %rd6, %rd9;
	ld.global.f32 	%f2, [%rd10];
	add.s64 	%rd11, %rd7, %rd9;
	ld.global.f32 	%f3, [%rd11];
	fma.rn.f32 	%f4, %f1, %f2, %f3;
	add.s64 	%rd12, %rd8, %rd9;
	st.global.f32 	[%rd12], %f4;
$L__BB12_2:
	ret;

}
	// .globl	_Z7axpygpuIiEvPT_S0_S1_S1_m
.visible .entry _Z7axpygpuIiEvPT_S0_S1_S1_m(
	.param .u64 .ptr .align 1 _Z7axpygpuIiEvPT_S0_S1_S1_m_param_0,
	.param .u32 _Z7axpygpuIiEvPT_S0_S1_S1_m_param_1,
	.param .u64 .ptr .align 1 _Z7axpygpuIiEvPT_S0_S1_S1_m_param_2,
	.param .u64 .ptr .align 1 _Z7axpygpuIiEvPT_S0_S1_S1_m_param_3,
	.param .u64 _Z7axpygpuIiEvPT_S0_S1_S1_m_param_4
)
{
	.reg .pred 	%p<2>;
	.reg .b32 	%r<9>;
	.reg .b64 	%rd<13>;

	ld.param.u64 	%rd2, [_Z7axpygpuIiEvPT_S0_S1_S1_m_param_0];
	ld.param.u32 	%r1, [_Z7axpygpuIiEvPT_S0_S1_S1_m_param_1];
	ld.param.u64 	%rd3, [_Z7axpygpuIiEvPT_S0_S1_S1_m_param_2];
	ld.param.u64 	%rd4, [_Z7axpygpuIiEvPT_S0_S1_S1_m_param_3];
	ld.param.u64 	%rd5, [_Z7axpygpuIiEvPT_S0_S1_S1_m_param_4];
	mov.u32 	%r2, %tid.x;
	mov.u32 	%r3, %ctaid.x;
	mov.u32 	%r4, %ntid.x;
	mad.lo.s32 	%r5, %r3, %r4, %r2;
	cvt.u64.u32 	%rd1, %r5;
	setp.le.u64 	%p1, %rd5, %rd1;
	@%p1 bra 	$L__BB13_2;
	cvta.to.global.u64 	%rd6, %rd2;
	cvta.to.global.u64 	%rd7, %rd3;
	cvta.to.global.u64 	%rd8, %rd4;
	shl.b64 	%rd9, %rd1, 2;
	add.s64 	%rd10, %rd6, %rd9;
	ld.global.u32 	%r6, [%rd10];
	add.s64 	%rd11, %rd7, %rd9;
	ld.global.u32 	%r7, [%rd11];
	mad.lo.s32 	%r8, %r6, %r1, %r7;
	add.s64 	%rd12, %rd8, %rd9;
	st.global.u32 	[%rd12], %r8;
$L__BB13_2:
	ret;

}
	// .globl	_Z7L2_NormIdEvPT_S1_i
.visible .entry _Z7L2_NormIdEvPT_S1_i(
	.param .u64 .ptr .align 1 _Z7L2_NormIdEvPT_S1_i_param_0,
	.param .u64 .ptr .align 1 _Z7L2_NormIdEvPT_S1_i_param_1,
	.param .u32 _Z7L2_NormIdEvPT_S1_i_param_2
)
{
	.reg .pred 	%p<6>;
	.reg .b32 	%r<14>;
	.reg .b64 	%rd<9>;
	.reg .b64 	%fd<10>;

	ld.param.u64 	%rd1, [_Z7L2_NormIdEvPT_S1_i_param_0];
	ld.param.u64 	%rd2, [_Z7L2_NormIdEvPT_S1_i_param_1];
	ld.param.u32 	%r8, [_Z7L2_NormIdEvPT_S1_i_param_2];
	mov.u32 	%r1, %tid.x;
	mov.u32 	%r2, %ctaid.x;
	mov.u32 	%r13, %ntid.x;
	mad.lo.s32 	%r4, %r2, %r13, %r1;
	setp.ge.s32 	%p1, %r4, %r8;
	mov.f64 	%fd9, 0d0000000000000000;
	@%p1 bra 	$L__BB14_2;
	cvta.to.global.u64 	%rd3, %rd1;
	mul.wide.s32 	%rd4, %r4, 8;
	add.s64 	%rd5, %rd3, %rd4;
	ld.global.f64 	%fd4, [%rd5];
	mul.f64 	%fd9, %fd4, %fd4;
$L__BB14_2:
	shl.b32 	%r9, %r1, 3;
	mov.u32 	%r10, array;
	add.s32 	%r5, %r10, %r9;
	st.shared.f64 	[%r5], %fd9;
	bar.sync 	0;
	setp.lt.u32 	%p2, %r13, 2;
	@%p2 bra 	$L__BB14_6;
$L__BB14_3:
	shr.u32 	%r7, %r13, 1;
	setp.ge.u32 	%p3, %r1, %r7;
	@%p3 bra 	$L__BB14_5;
	shl.b32 	%r11, %r7, 3;
	add.s32 	%r12, %r5, %r11;
	ld.shared.f64 	%fd5, [%r12];
	ld.shared.f64 	%fd6, [%r5];
	add.f64 	%fd7, %fd5, %fd6;
	st.shared.f64 	[%r5], %fd7;
$L__BB14_5:
	bar.sync 	0;
	setp.gt.u32 	%p4, %r13, 3;
	mov.u32 	%r13, %r7;
	@%p4 bra 	$L__BB14_3;
$L__BB14_6:
	setp.ne.s32 	%p5, %r1, 0;
	@%p5 bra 	$L__BB14_8;
	ld.shared.f64 	%fd8, [array];
	cvta.to.global.u64 	%rd6, %rd2;
	mul.wide.u32 	%rd7, %r2, 8;
	add.s64 	%rd8, %rd6, %rd7;
	st.global.f64 	[%rd8], %fd8;
$L__BB14_8:
	ret;

}
	// .globl	_Z15resultreduce_l2IdEvPT_S1_i
.visible .entry _Z15resultreduce_l2IdEvPT_S1_i(
	.param .u64 .ptr .align 1 _Z15resultreduce_l2IdEvPT_S1_i_param_0,
	.param .u64 .ptr .align 1 _Z15resultreduce_l2IdEvPT_S1_i_param_1,
	.param .u32 _Z15resultreduce_l2IdEvPT_S1_i_param_2
)
{
	.reg .pred 	%p<10>;
	.reg .b32 	%r<23>;
	.reg .b64 	%rd<18>;
	.reg .b64 	%fd<83>;

	ld.param.u64 	%rd8, [_Z15resultreduce_l2IdEvPT_S1_i_param_0];
	ld.param.u64 	%rd9, [_Z15resultreduce_l2IdEvPT_S1_i_param_1];
	ld.param.u32 	%r16, [_Z15resultreduce_l2IdEvPT_S1_i_param_2];
	cvta.to.global.u64 	%rd1, %rd9;
	setp.lt.s32 	%p1, %r16, 1;
	mov.f64 	%fd82, 0d0000000000000000;
	@%p1 bra 	$L__BB15_13;
	and.b32  	%r1, %r16, 15;
	setp.lt.u32 	%p2, %r16, 16;
	mov.f64 	%fd82, 0d0000000000000000;
	mov.b32 	%r20, 0;
	@%p2 bra 	$L__BB15_4;
	and.b32  	%r20, %r16, 2147483632;
	neg.s32 	%r18, %r20;
	add.s64 	%rd16, %rd1, 64;
	mov.f64 	%fd82, 0d0000000000000000;
$L__BB15_3:
	.pragma "nounroll";
	ld.global.f64 	%fd18, [%rd16+-64];
	add.f64 	%fd19, %fd82, %fd18;
	ld.global.f64 	%fd20, [%rd16+-56];
	add.f64 	%fd21, %fd19, %fd20;
	ld.global.f64 	%fd22, [%rd16+-48];
	add.f64 	%fd23, %fd21, %fd22;
	ld.global.f64 	%fd24, [%rd16+-40];
	add.f64 	%fd25, %fd23, %fd24;
	ld.global.f64 	%fd26, [%rd16+-32];
	add.f64 	%fd27, %fd25, %fd26;
	ld.global.f64 	%fd28, [%rd16+-24];
	add.f64 	%fd29, %fd27, %fd28;
	ld.global.f64 	%fd30, [%rd16+-16];
	add.f64 	%fd31, %fd29, %fd30;
	ld.global.f64 	%fd32, [%rd16+-8];
	add.f64 	%fd33, %fd31, %fd32;
	ld.global.f64 	%fd34, [%rd16];
	add.f64 	%fd35, %fd33, %fd34;
	ld.global.f64 	%fd36, [%rd16+8];
	add.f64 	%fd37, %fd35, %fd36;
	ld.global.f64 	%fd38, [%rd16+16];
	add.f64 	%fd39, %fd37, %fd38;
	ld.global.f64 	%fd40, [%rd16+24];
	add.f64 	%fd41, %fd39, %fd40;
	ld.global.f64 	%fd42, [%rd16+32];
	add.f64 	%fd43, %fd41, %fd42;
	ld.global.f64 	%fd44, [%rd16+40];
	add.f64 	%fd45, %fd43, %fd44;
	ld.global.f64 	%fd46, [%rd16+48];
	add.f64 	%fd47, %fd45, %fd46;
	ld.global.f64 	%fd48, [%rd16+56];
	add.f64 	%fd82, %fd47, %fd48;
	add.s32 	%r18, %r18, 16;
	add.s64 	%rd16, %rd16, 128;
	setp.ne.s32 	%p3, %r18, 0;
	@%p3 bra 	$L__BB15_3;
$L__BB15_4:
	setp.eq.s32 	%p4, %r1, 0;
	@%p4 bra 	$L__BB15_13;
	and.b32  	%r7, %r16, 7;
	setp.lt.u32 	%p5, %r1, 8;
	@%p5 bra 	$L__BB15_7;
	mul.wide.u32 	%rd10, %r20, 8;
	add.s64 	%rd11, %rd1, %rd10;
	ld.global.f64 	%fd50, [%rd11];
	add.f64 	%fd51, %fd82, %fd50;
	ld.global.f64 	%fd52, [%rd11+8];
	add.f64 	%fd53, %fd51, %fd52;
	ld.global.f64 	%fd54, [%rd11+16];
	add.f64 	%fd55, %fd53, %fd54;
	ld.global.f64 	%fd56, [%rd11+24];
	add.f64 	%fd57, %fd55, %fd56;
	ld.global.f64 	%fd58, [%rd11+32];
	add.f64 	%fd59, %fd57, %fd58;
	ld.global.f64 	%fd60, [%rd11+40];
	add.f64 	%fd61, %fd59, %fd60;
	ld.global.f64 	%fd62, [%rd11+48];
	add.f64 	%fd63, %fd61, %fd62;
	ld.global.f64 	%fd64, [%rd11+56];
	add.f64 	%fd82, %fd63, %fd64;
	add.s32 	%r20, %r20, 8;
$L__BB15_7:
	setp.eq.s32 	%p6, %r7, 0;
	@%p6 bra 	$L__BB15_13;
	and.b32  	%r10, %r16, 3;
	setp.lt.u32 	%p7, %r7, 4;
	@%p7 bra 	$L__BB15_10;
	mul.wide.u32 	%rd12, %r20, 8;
	add.s64 	%rd13, %rd1, %rd12;
	ld.global.f64 	%fd66, [%rd13];
	add.f64 	%fd67, %fd82, %fd66;
	ld.global.f64 	%fd68, [%rd13+8];
	add.f64 	%fd69, %fd67, %fd68;
	ld.global.f64 	%fd70, [%rd13+16];
	add.f64 	%fd71, %fd69, %fd70;
	ld.global.f64 	%fd72, [%rd13+24];
	add.f64 	%fd82, %fd71, %fd72;
	add.s32 	%r20, %r20, 4;
$L__BB15_10:
	setp.eq.s32 	%p8, %r10, 0;
	@%p8 bra 	$L__BB15_13;
	mul.wide.u32 	%rd14, %r20, 8;
	add.s64 	%rd17, %rd1, %rd14;
	neg.s32 	%r22, %r10;
$L__BB15_12:
	.pragma "nounroll";
	ld.global.f64 	%fd73, [%rd17];
	add.f64 	%fd82, %fd82, %fd73;
	add.s64 	%rd17, %rd17, 8;
	add.s32 	%r22, %r22, 1;
	setp.ne.s32 	%p9, %r22, 0;
	@%p9 bra 	$L__BB15_12;
$L__BB15_13:
	cvta.to.global.u64 	%rd15, %rd8;
	st.global.f64 	[%rd15], %fd82;
	ret;

}
	// .globl	_Z7L2_NormIfEvPT_S1_i
.visible .entry _Z7L2_NormIfEvPT_S1_i(
	.param .u64 .ptr .align 1 _Z7L2_NormIfEvPT_S1_i_param_0,
	.param .u64 .ptr .align 1 _Z7L2_NormIfEvPT_S1_i_param_1,
	.param .u32 _Z7L2_NormIfEvPT_S1_i_param_2
)
{
	.reg .pred 	%p<6>;
	.reg .b32 	%r<14>;
	.reg .b32 	%f<10>;
	.reg .b64 	%rd<9>;

	ld.param.u64 	%rd1, [_Z7L2_NormIfEvPT_S1_i_param_0];
	ld.param.u64 	%rd2, [_Z7L2_NormIfEvPT_S1_i_param_1];
	ld.param.u32 	%r8, [_Z7L2_NormIfEvPT_S1_i_param_2];
	mov.u32 	%r1, %tid.x;
	mov.u32 	%r2, %ctaid.x;
	mov.u32 	%r13, %ntid.x;
	mad.lo.s32 	%r4, %r2, %r13, %r1;
	setp.ge.s32 	%p1, %r4, %r8;
	mov.f32 	%f9, 0f00000000;
	@%p1 bra 	$L__BB16_2;
	cvta.to.global.u64 	%rd3, %rd1;
	mul.wide.s32 	%rd4, %r4, 4;
	add.s64 	%rd5, %rd3, %rd4;
	ld.global.f32 	%f4, [%rd5];
	mul.f32 	%f9, %f4, %f4;
$L__BB16_2:
	shl.b32 	%r9, %r1, 2;
	mov.u32 	%r10, array;
	add.s32 	%r5, %r10, %r9;
	st.shared.f32 	[%r5], %f9;
	bar.sync 	0;
	setp.lt.u32 	%p2, %r13, 2;
	@%p2 bra 	$L__BB16_6;
$L__BB16_3:
	shr.u32 	%r7, %r13, 1;
	setp.ge.u32 	%p3, %r1, %r7;
	@%p3 bra 	$L__BB16_5;
	shl.b32 	%r11, %r7, 2;
	add.s32 	%r12, %r5, %r11;
	ld.shared.f32 	%f5, [%r12];
	ld.shared.f32 	%f6, [%r5];
	add.f32 	%f7, %f5, %f6;
	st.shared.f32 	[%r5], %f7;
$L__BB16_5:
	bar.sync 	0;
	setp.gt.u32 	%p4, %r13, 3;
	mov.u32 	%r13, %r7;
	@%p4 bra 	$L__BB16_3;
$L__BB16_6:
	setp.ne.s32 	%p5, %r1, 0;
	@%p5 bra 	$L__BB16_8;
	ld.shared.f32 	%f8, [array];
	cvta.to.global.u64 	%rd6, %rd2;
	mul.wide.u32 	%rd7, %r2, 4;
	add.s64 	%rd8, %rd6, %rd7;
	st.global.f32 	[%rd8], %f8;
$L__BB16_8:
	ret;

}
	// .globl	_Z15resultreduce_l2IfEvPT_S1_i
.visible .entry _Z15resultreduce_l2IfEvPT_S1_i(
	.param .u64 .ptr .align 1 _Z15resultreduce_l2IfEvPT_S1_i_param_0,
	.param .u64 .ptr .align 1 _Z15resultreduce_l2IfEvPT_S1_i_param_1,
	.param .u32 _Z15resultreduce_l2IfEvPT_S1_i_param_2
)
{
	.reg .pred 	%p<10>;
	.reg .b32 	%r<23>;
	.reg .b32 	%f<83>;
	.reg .b64 	%rd<18>;

	ld.param.u64 	%rd8, [_Z15resultreduce_l2IfEvPT_S1_i_param_0];
	ld.param.u64 	%rd9, [_Z15resultreduce_l2IfEvPT_S1_i_param_1];
	ld.param.u32 	%r16, [_Z15resultreduce_l2IfEvPT_S1_i_param_2];
	cvta.to.global.u64 	%rd1, %rd9;
	setp.lt.s32 	%p1, %r16, 1;
	mov.f32 	%f82, 0f00000000;
	@%p1 bra 	$L__BB17_13;
	and.b32  	%r1, %r16, 15;
	setp.lt.u32 	%p2, %r16, 16;
	mov.f32 	%f82, 0f00000000;
	mov.b32 	%r20, 0;
	@%p2 bra 	$L__BB17_4;
	and.b32  	%r20, %r16, 2147483632;
	neg.s32 	%r18, %r20;
	add.s64 	%rd16, %rd1, 32;
	mov.f32 	%f82, 0f00000000;
$L__BB17_3:
	.pragma "nounroll";
	ld.global.f32 	%f18, [%rd16+-32];
	add.f32 	%f19, %f82, %f18;
	ld.global.f32 	%f20, [%rd16+-28];
	add.f32 	%f21, %f19, %f20;
	ld.global.f32 	%f22, [%rd16+-24];
	add.f32 	%f23, %f21, %f22;
	ld.global.f32 	%f24, [%rd16+-20];
	add.f32 	%f25, %f23, %f24;
	ld.global.f32 	%f26, [%rd16+-16];
	add.f32 	%f27, %f25, %f26;
	ld.global.f32 	%f28, [%rd16+-12];
	add.f32 	%f29, %f27, %f28;
	ld.global.f32 	%f30, [%rd16+-8];
	add.f32 	%f31, %f29, %f30;
	ld.global.f32 	%f32, [%rd16+-4];
	add.f32 	%f33, %f31, %f32;
	ld.global.f32 	%f34, [%rd16];
	add.f32 	%f35, %f33, %f34;
	ld.global.f32 	%f36, [%rd16+4];
	add.f32 	%f37, %f35, %f36;
	ld.global.f32 	%f38, [%rd16+8];
	add.f32 	%f39, %f37, %f38;
	ld.global.f32 	%f40, [%rd16+12];
	add.f32 	%f41, %f39, %f40;
	ld.global.f32 	%f42, [%rd16+16];
	add.f32 	%f43, %f41, %f42;
	ld.global.f32 	%f44, [%rd16+20];
	add.f32 	%f45, %f43, %f44;
	ld.global.f32 	%f46, [%rd16+24];
	add.f32 	%f47, %f45, %f46;
	ld.global.f32 	%f48, [%rd16+28];
	add.f32 	%f82, %f47, %f48;
	add.s32 	%r18, %r18, 16;
	add.s64 	%rd16, %rd16, 64;
	setp.ne.s32 	%p3, %r18, 0;
	@%p3 bra 	$L__BB17_3;
$L__BB17_4:
	setp.eq.s32 	%p4, %r1, 0;
	@%p4 bra 	$L__BB17_13;
	and.b32  	%r7, %r16, 7;
	setp.lt.u32 	%p5, %r1, 8;
	@%p5 bra 	$L__BB17_7;
	mul.wide.u32 	%rd10, %r20, 4;
	add.s64 	%rd11, %rd1, %rd10;
	ld.global.f32 	%f50, [%rd11];
	add.f32 	%f51, %f82, %f50;
	ld.global.f32 	%f52, [%rd11+4];
	add.f32 	%f53, %f51, %f52;
	ld.global.f32 	%f54, [%rd11+8];
	add.f32 	%f55, %f53, %f54;
	ld.global.f32 	%f56, [%rd11+12];
	add.f32 	%f57, %f55, %f56;
	ld.global.f32 	%f58, [%rd11+16];
	add.f32 	%f59, %f57, %f58;
	ld.global.f32 	%f60, [%rd11+20];
	add.f32 	%f61, %f59, %f60;
	ld.global.f32 	%f62, [%rd11+24];
	add.f32 	%f63, %f61, %f62;
	ld.global.f32 	%f64, [%rd11+28];
	add.f32 	%f82, %f63, %f64;
	add.s32 	%r20, %r20, 8;
$L__BB17_7:
	setp.eq.s32 	%p6, %r7, 0;
	@%p6 bra 	$L__BB17_13;
	and.b32  	%r10, %r16, 3;
	setp.lt.u32 	%p7, %r7, 4;
	@%p7 bra 	$L__BB17_10;
	mul.wide.u32 	%rd12, %r20, 4;
	add.s64 	%rd13, %rd1, %rd12;
	ld.global.f32 	%f66, [%rd13];
	add.f32 	%f67, %f82, %f66;
	ld.global.f32 	%f68, [%rd13+4];
	add.f32 	%f69, %f67, %f68;
	ld.global.f32 	%f70, [%rd13+8];
	add.f32 	%f71, %f69, %f70;
	ld.global.f32 	%f72, [%rd13+12];
	add.f32 	%f82, %f71, %f72;
	add.s32 	%r20, %r20, 4;
$L__BB17_10:
	setp.eq.s32 	%p8, %r10, 0;
	@%p8 bra 	$L__BB17_13;
	mul.wide.u32 	%rd14, %r20, 4;
	add.s64 	%rd17, %rd1, %rd14;
	neg.s32 	%r22, %r10;
$L__BB17_12:
	.pragma "nounroll";
	ld.global.f32 	%f73, [%rd17];
	add.f32 	%f82, %f82, %f73;
	add.s64 	%rd17, %rd17, 4;
	add.s32 	%r22, %r22, 1;
	setp.ne.s32 	%p9, %r22, 0;
	@%p9 bra 	$L__BB17_12;
$L__BB17_13:
	cvta.to.global.u64 	%rd15, %rd8;
	st.global.f32 	[%rd15], %f82;
	ret;

}
	// .globl	_Z4maxnIdEvPT_S1_i
.visible .entry _Z4maxnIdEvPT_S1_i(
	.param .u64 .ptr .align 1 _Z4maxnIdEvPT_S1_i_param_0,
	.param .u64 .ptr .align 1 _Z4maxnIdEvPT_S1_i_param_1,
	.param .u32 _Z4maxnIdEvPT_S1_i_param_2
)
{
	.reg .pred 	%p<8>;
	.reg .b32 	%r<17>;
	.reg .b64 	%rd<9>;
	.reg .b64 	%fd<10>;

	ld.param.u64 	%rd1, [_Z4maxnIdEvPT_S1_i_param_0];
	ld.param.u64 	%rd2, [_Z4maxnIdEvPT_S1_i_param_1];
	ld.param.u32 	%r10, [_Z4maxnIdEvPT_S1_i_param_2];
	mov.u32 	%r1, %tid.x;
	mov.u32 	%r2, %ctaid.x;
	mov.u32 	%r16, %ntid.x;
	mul.lo.s32 	%r4, %r2, %r16;
	add.s32 	%r5, %r4, %r1;
	setp.ge.s32 	%p1, %r5, %r10;
	mov.f64 	%fd9, 0d0000000000000000;
	@%p1 bra 	$L__BB18_2;
	cvta.to.global.u64 	%rd3, %rd1;
	mul.wide.s32 	%rd4, %r5, 8;
	add.s64 	%rd5, %rd3, %rd4;
	ld.global.f64 	%fd5, [%rd5];
	setp.lt.f64 	%p2, %fd5, 0d0000000000000000;
	neg.f64 	%fd6, %fd5;
	selp.f64 	%fd9, %fd6, %fd5, %p2;
$L__BB18_2:
	shl.b32 	%r11, %r1, 3;
	mov.u32 	%r12, array;
	add.s32 	%r6, %r12, %r11;
	st.shared.f64 	[%r6], %fd9;
	bar.sync 	0;
	setp.lt.u32 	%p3, %r16, 2;
	@%p3 bra 	$L__BB18_8;
	shl.b32 	%r13, %r4, 3;
	add.s32 	%r7, %r6, %r13;
$L__BB18_4:
	mov.u32 	%r8, %r16;
	shr.u32 	%r16, %r8, 1;
	setp.ge.u32 	%p4, %r1, %r16;
	@%p4 bra 	$L__BB18_7;
	ld.shared.f64 	%fd7, [%r7];
	shl.b32 	%r14, %r16, 3;
	add.s32 	%r15, %r7, %r14;
	ld.shared.f64 	%fd3, [%r15];
	setp.leu.f64 	%p5, %fd3, %fd7;
	@%p5 bra 	$L__BB18_7;
	st.shared.f64 	[%r7], %fd3;
$L__BB18_7:
	bar.sync 	0;
	setp.gt.u32 	%p6, %r8, 3;
	@%p6 bra 	$L__BB18_4;
$L__BB18_8:
	setp.ne.s32 	%p7, %r1, 0;
	@%p7 bra 	$L__BB18_10;
	ld.shared.f64 	%fd8, [array];
	cvta.to.global.u64 	%rd6, %rd2;
	mul.wide.u32 	%rd7, %r2, 8;
	add.s64 	%rd8, %rd6, %rd7;
	st.global.f64 	[%rd8], %fd8;
$L__BB18_10:
	ret;

}
	// .globl	_Z15resultreducemaxIdEvPT_S1_i
.visible .entry _Z15resultreducemaxIdEvPT_S1_i(
	.param .u64 .ptr .align 1 _Z15resultreducemaxIdEvPT_S1_i_param_0,
	.param .u64 .ptr .align 1 _Z15resultreducemaxIdEvPT_S1_i_param_1,
	.param .u32 _Z15resultreducemaxIdEvPT_S1_i_param_2
)
{
	.reg .pred 	%p<39>;
	.reg .b32 	%r<30>;
	.reg .b64 	%rd<18>;
	.reg .b64 	%fd<81>;

	ld.param.u64 	%rd8, [_Z15resultreducemaxIdEvPT_S1_i_param_0];
	ld.param.u64 	%rd9, [_Z15resultreducemaxIdEvPT_S1_i_param_1];
	ld.param.u32 	%r19, [_Z15resultreducemaxIdEvPT_S1_i_param_2];
	cvta.to.global.u64 	%rd1, %rd9;
	ld.global.f64 	%fd80, [%rd1];
	setp.lt.s32 	%p1, %r19, 2;
	@%p1 bra 	$L__BB19_14;
	add.s32 	%r1, %r19, -1;
	add.s32 	%r21, %r19, -2;
	and.b32  	%r2, %r1, 15;
	setp.lt.u32 	%p2, %r21, 15;
	mov.b32 	%r27, 1;
	@%p2 bra 	$L__BB19_5;
	and.b32  	%r23, %r1, -16;
	neg.s32 	%r25, %r23;
	add.s64 	%rd16, %rd1, 64;
	mov.b32 	%r24, 0;
$L__BB19_3:
	.pragma "nounroll";
	ld.global.f64 	%fd16, [%rd16+-56];
	setp.le.f64 	%p3, %fd80, %fd16;
	selp.f64 	%fd17, %fd16, %fd80, %p3;
	ld.global.f64 	%fd18, [%rd16+-48];
	setp.le.f64 	%p4, %fd17, %fd18;
	selp.f64 	%fd19, %fd18, %fd17, %p4;
	ld.global.f64 	%fd20, [%rd16+-40];
	setp.le.f64 	%p5, %fd19, %fd20;
	selp.f64 	%fd21, %fd20, %fd19, %p5;
	ld.global.f64 	%fd22, [%rd16+-32];
	setp.le.f64 	%p6, %fd21, %fd22;
	selp.f64 	%fd23, %fd22, %fd21, %p6;
	ld.global.f64 	%fd24, [%rd16+-24];
	setp.le.f64 	%p7, %fd23, %fd24;
	selp.f64 	%fd25, %fd24, %fd23, %p7;
	ld.global.f64 	%fd26, [%rd16+-16];
	setp.le.f64 	%p8, %fd25, %fd26;
	selp.f64 	%fd27, %fd26, %fd25, %p8;
	ld.global.f64 	%fd28, [%rd16+-8];
	setp.le.f64 	%p9, %fd27, %fd28;
	selp.f64 	%fd29, %fd28, %fd27, %p9;
	ld.global.f64 	%fd30, [%rd16];
	setp.le.f64 	%p10, %fd29, %fd30;
	selp.f64 	%fd31, %fd30, %fd29, %p10;
	ld.global.f64 	%fd32, [%rd16+8];
	setp.le.f64 	%p11, %fd31, %fd32;
	selp.f64 	%fd33, %fd32, %fd31, %p11;
	ld.global.f64 	%fd34, [%rd16+16];
	setp.le.f64 	%p12, %fd33, %fd34;
	selp.f64 	%fd35, %fd34, %fd33, %p12;
	ld.global.f64 	%fd36, [%rd16+24];
	setp.le.f64 	%p13, %fd35, %fd36;
	selp.f64 	%fd37, %fd36, %fd35, %p13;
	ld.global.f64 	%fd38, [%rd16+32];
	setp.le.f64 	%p14, %fd37, %fd38;
	selp.f64 	%fd39, %fd38, %fd37, %p14;
	ld.global.f64 	%fd40, [%rd16+40];
	setp.le.f64 	%p15, %fd39, %fd40;
	selp.f64 	%fd41, %fd40, %fd39, %p15;
	ld.global.f64 	%fd42, [%rd16+48];
	setp.le.f64 	%p16, %fd41, %fd42;
	selp.f64 	%fd43, %fd42, %fd41, %p16;
	ld.global.f64 	%fd44, [%rd16+56];
	setp.le.f64 	%p17, %fd43, %fd44;
	selp.f64 	%fd45, %fd44, %fd43, %p17;
	ld.global.f64 	%fd46, [%rd16+64];
	setp.le.f64 	%p18, %fd45, %fd46;
	selp.f64 	%fd80, %fd46, %fd45, %p18;
	add.s32 	%r25, %r25, 16;
	add.s32 	%r24, %r24, 16;
	add.s64 	%rd16, %rd16, 128;
	setp.ne.s32 	%p19, %r25, 0;
	@%p19 bra 	$L__BB19_3;
	add.s32 	%r27, %r24, 1;
$L__BB19_5:
	setp.eq.s32 	%p20, %r2, 0;
	@%p20 bra 	$L__BB19_14;
	and.b32  	%r10, %r1, 7;
	setp.lt.u32 	%p21, %r2, 8;
	@%p21 bra 	$L__BB19_8;
	mul.wide.u32 	%rd10, %r27, 8;
	add.s64 	%rd11, %rd1, %rd10;
	ld.global.f64 	%fd48, [%rd11];
	setp.le.f64 	%p22, %fd80, %fd48;
	selp.f64 	%fd49, %fd48, %fd80, %p22;
	ld.global.f64 	%fd50, [%rd11+8];
	setp.le.f64 	%p23, %fd49, %fd50;
	selp.f64 	%fd51, %fd50, %fd49, %p23;
	ld.global.f64 	%fd52, [%rd11+16];
	setp.le.f64 	%p24, %fd51, %fd52;
	selp.f64 	%fd53, %fd52, %fd51, %p24;
	ld.global.f64 	%fd54, [%rd11+24];
	setp.le.f64 	%p25, %fd53, %fd54;
	selp.f64 	%fd55, %fd54, %fd53, %p25;
	ld.global.f64 	%fd56, [%rd11+32];
	setp.le.f64 	%p26, %fd55, %fd56;
	selp.f64 	%fd57, %fd56, %fd55, %p26;
	ld.global.f64 	%fd58, [%rd11+40];
	setp.le.f64 	%p27, %fd57, %fd58;
	selp.f64 	%fd59, %fd58, %fd57, %p27;
	ld.global.f64 	%fd60, [%rd11+48];
	setp.le.f64 	%p28, %fd59, %fd60;
	selp.f64 	%fd61, %fd60, %fd59, %p28;
	ld.global.f64 	%fd62, [%rd11+56];
	setp.le.f64 	%p29, %fd61, %fd62;
	selp.f64 	%fd80, %fd62, %fd61, %p29;
	add.s32 	%r27, %r27, 8;
$L__BB19_8:
	setp.eq.s32 	%p30, %r10, 0;
	@%p30 bra 	$L__BB19_14;
	and.b32  	%r13, %r1, 3;
	setp.lt.u32 	%p31, %r10, 4;
	@%p31 bra 	$L__BB19_11;
	mul.wide.u32 	%rd12, %r27, 8;
	add.s64 	%rd13, %rd1, %rd12;
	ld.global.f64 	%fd64, [%rd13];
	setp.le.f64 	%p32, %fd80, %fd64;
	selp.f64 	%fd65, %fd64, %fd80, %p32;
	ld.global.f64 	%fd66, [%rd13+8];
	setp.le.f64 	%p33, %fd65, %fd66;
	selp.f64 	%fd67, %fd66, %fd65, %p33;
	ld.global.f64 	%fd68, [%rd13+16];
	setp.le.f64 	%p34, %fd67, %fd68;
	selp.f64 	%fd69, %fd68, %fd67, %p34;
	ld.global.f64 	%fd70, [%rd13+24];
	setp.le.f64 	%p35, %fd69, %fd70;
	selp.f64 	%fd80, %fd70, %fd69, %p35;
	add.s32 	%r27, %r27, 4;
$L__BB19_11:
	setp.eq.s32 	%p36, %r13, 0;
	@%p36 bra 	$L__BB19_14;
	mul.wide.u32 	%rd14, %r27, 8;
	add.s64 	%rd17, %rd1, %rd14;
	neg.s32 	%r29, %r13;
$L__BB19_13:
	.pragma "nounroll";
	ld.global.f64 	%fd71, [%rd17];
	setp.le.f64 	%p37, %fd80, %fd71;
	selp.f64 	%fd80, %fd71, %fd80, %p37;
	add.s64 	%rd17, %rd17, 8;
	add.s32 	%r29, %r29, 1;
	setp.ne.s32 	%p38, %r29, 0;
	@%p38 bra 	$L__BB19_13;
$L__BB19_14:
	cvta.to.global.u64 	%rd15, %rd8;
	st.global.f64 	[%rd15], %fd80;
	ret;

}
	// .globl	_Z4maxnIfEvPT_S1_i
.visible .entry _Z4maxnIfEvPT_S1_i(
	.param .u64 .ptr .align 1 _Z4maxnIfEvPT_S1_i_param_0,
	.param .u64 .ptr .align 1 _Z4maxnIfEvPT_S1_i_param_1,
	.param .u32 _Z4maxnIfEvPT_S1_i_param_2
)
{
	.reg .pred 	%p<8>;
	.reg .b32 	%r<17>;
	.reg .b32 	%f<10>;
	.reg .b64 	%rd<9>;

	ld.param.u64 	%rd1, [_Z4maxnIfEvPT_S1_i_param_0];
	ld.param.u64 	%rd2, [_Z4maxnIfEvPT_S1_i_param_1];
	ld.param.u32 	%r10, [_Z4maxnIfEvPT_S1_i_param_2];
	mov.u32 	%r1, %tid.x;
	mov.u32 	%r2, %ctaid.x;
	mov.u32 	%r16, %ntid.x;
	mul.lo.s32 	%r4, %r2, %r16;
	add.s32 	%r5, %r4, %r1;
	setp.ge.s32 	%p1, %r5, %r10;
	mov.f32 	%f9, 0f00000000;
	@%p1 bra 	$L__BB20_2;
	cvta.to.global.u64 	%rd3, %rd1;
	mul.wide.s32 	%rd4, %r5, 4;
	add.s64 	%rd5, %rd3, %rd4;
	ld.global.f32 	%f5, [%rd5];
	setp.lt.f32 	%p2, %f5, 0f00000000;
	neg.f32 	%f6, %f5;
	selp.f32 	%f9, %f6, %f5, %p2;
$L__BB20_2:
	shl.b32 	%r11, %r1, 2;
	mov.u32 	%r12, array;
	add.s32 	%r6, %r12, %r11;
	st.shared.f32 	[%r6], %f9;
	bar.sync 	0;
	setp.lt.u32 	%p3, %r16, 2;
	@%p3 bra 	$L__BB20_8;
	shl.b32 	%r13, %r4, 2;
	add.s32 	%r7, %r6, %r13;
$L__BB20_4:
	mov.u32 	%r8, %r16;
	shr.u32 	%r16, %r8, 1;
	setp.ge.u32 	%p4, %r1, %r16;
	@%p4 bra 	$L__BB20_7;
	ld.shared.f32 	%f7, [%r7];
	shl.b32 	%r14, %r16, 2;
	add.s32 	%r15, %r7, %r14;
	ld.shared.f32 	%f3, [%r15];
	setp.leu.f32 	%p5, %f3, %f7;
	@%p5 bra 	$L__BB20_7;
	st.shared.f32 	[%r7], %f3;
$L__BB20_7:
	bar.sync 	0;
	setp.gt.u32 	%p6, %r8, 3;
	@%p6 bra 	$L__BB20_4;
$L__BB20_8:
	setp.ne.s32 	%p7, %r1, 0;
	@%p7 bra 	$L__BB20_10;
	ld.shared.f32 	%f8, [array];
	cvta.to.global.u64 	%rd6, %rd2;
	mul.wide.u32 	%rd7, %r2, 4;
	add.s64 	%rd8, %rd6, %rd7;
	st.global.f32 	[%rd8], %f8;
$L__BB20_10:
	ret;

}
	// .globl	_Z15resultreducemaxIfEvPT_S1_i
.visible .entry _Z15resultreducemaxIfEvPT_S1_i(
	.param .u64 .ptr .align 1 _Z15resultreducemaxIfEvPT_S1_i_param_0,
	.param .u64 .ptr .align 1 _Z15resultreducemaxIfEvPT_S1_i_param_1,
	.param .u32 _Z15resultreducemaxIfEvPT_S1_i_param_2
)
{
	.reg .pred 	%p<39>;
	.reg .b32 	%r<30>;
	.reg .b32 	%f<81>;
	.reg .b64 	%rd<18>;

	ld.param.u64 	%rd8, [_Z15resultreducemaxIfEvPT_S1_i_param_0];
	ld.param.u64 	%rd9, [_Z15resultreducemaxIfEvPT_S1_i_param_1];
	ld.param.u32 	%r19, [_Z15resultreducemaxIfEvPT_S1_i_param_2];
	cvta.to.global.u64 	%rd1, %rd9;
	ld.global.f32 	%f80, [%rd1];
	setp.lt.s32 	%p1, %r19, 2;
	@%p1 bra 	$L__BB21_14;
	add.s32 	%r1, %r19, -1;
	add.s32 	%r21, %r19, -2;
	and.b32  	%r2, %r1, 15;
	setp.lt.u32 	%p2, %r21, 15;
	mov.b32 	%r27, 1;
	@%p2 bra 	$L__BB21_5;
	and.b32  	%r23, %r1, -16;
	neg.s32 	%r25, %r23;
	add.s64 	%rd16, %rd1, 32;
	mov.b32 	%r24, 0;
$L__BB21_3:
	.pragma "nounroll";
	ld.global.f32 	%f16, [%rd16+-28];
	setp.le.f32 	%p3, %f80, %f16;
	selp.f32 	%f17, %f16, %f80, %p3;
	ld.global.f32 	%f18, [%rd16+-24];
	setp.le.f32 	%p4, %f17, %f18;
	selp.f32 	%f19, %f18, %f17, %p4;
	ld.global.f32 	%f20, [%rd16+-20];
	setp.le.f32 	%p5, %f19, %f20;
	selp.f32 	%f21, %f20, %f19, %p5;
	ld.global.f32 	%f22, [%rd16+-16];
	setp.le.f32 	%p6, %f21, %f22;
	selp.f32 	%f23, %f22, %f21, %p6;
	ld.global.f32 	%f24, [%rd16+-12];
	setp.le.f32 	%p7, %f23, %f24;
	selp.f32 	%f25, %f24, %f23, %p7;
	ld.global.f32 	%f26, [%rd16+-8];
	setp.le.f32 	%p8, %f25, %f26;
	selp.f32 	%f27, %f26, %f25, %p8;
	ld.global.f32 	%f28, [%rd16+-4];
	setp.le.f32 	%p9, %f27, %f28;
	selp.f32 	%f29, %f28, %f27, %p9;
	ld.global.f32 	%f30, [%rd16];
	setp.le.f32 	%p10, %f29, %f30;
	selp.f32 	%f31, %f30, %f29, %p10;
	ld.global.f32 	%f32, [%rd16+4];
	setp.le.f32 	%p11, %f31, %f32;
	selp.f32 	%f33, %f32, %f31, %p11;
	ld.global.f32 	%f34, [%rd16+8];
	setp.le.f32 	%p12, %f33, %f34;
	selp.f32 	%f35, %f34, %f33, %p12;
	ld.global.f32 	%f36, [%rd16+12];
	setp.le.f32 	%p13, %f35, %f36;
	selp.f32 	%f37, %f36, %f35, %p13;
	ld.global.f32 	%f38, [%rd16+16];
	setp.le.f32 	%p14, %f37, %f38;
	selp.f32 	%f39, %f38, %f37, %p14;
	ld.global.f32 	%f40, [%rd16+20];
	setp.le.f32 	%p15, %f39, %f40;
	selp.f32 	%f41, %f40, %f39, %p15;
	ld.global.f32 	%f42, [%rd16+24];
	setp.le.f32 	%p16, %f41, %f42;
	selp.f32 	%f43, %f42, %f41, %p16;
	ld.global.f32 	%f44, [%rd16+28];
	setp.le.f32 	%p17, %f43, %f44;
	selp.f32 	%f45, %f44, %f43, %p17;
	ld.global.f32 	%f46, [%rd16+32];
	setp.le.f32 	%p18, %f45, %f46;
	selp.f32 	%f80, %f46, %f45, %p18;
	add.s32 	%r25, %r25, 16;
	add.s32 	%r24, %r24, 16;
	add.s64 	%rd16, %rd16, 64;
	setp.ne.s32 	%p19, %r25, 0;
	@%p19 bra 	$L__BB21_3;
	add.s32 	%r27, %r24, 1;
$L__BB21_5:
	setp.eq.s32 	%p20, %r2, 0;
	@%p20 bra 	$L__BB21_14;
	and.b32  	%r10, %r1, 7;
	setp.lt.u32 	%p21, %r2, 8;
	@%p21 bra 	$L__BB21_8;
	mul.wide.u32 	%rd10, %r27, 4;
	add.s64 	%rd11, %rd1, %rd10;
	ld.global.f32 	%f48, [%rd11];
	setp.le.f32 	%p22, %f80, %f48;
	selp.f32 	%f49, %f48, %f80, %p22;
	ld.global.f32 	%f50, [%rd11+4];
	setp.le.f32 	%p23, %f49, %f50;
	selp.f32 	%f51, %f50, %f49, %p23;
	ld.global.f32 	%f52, [%rd11+8];
	setp.le.f32 	%p24, %f51, %f52;
	selp.f32 	%f53, %f52, %f51, %p24;
	ld.global.f32 	%f54, [%rd11+12];
	setp.le.f32 	%p25, %f53, %f54;
	selp.f32 	%f55, %f54, %f53, %p25;
	ld.global.f32 	%f56, [%rd11+16];
	setp.le.f32 	%p26, %f55, %f56;
	selp.f32 	%f57, %f56, %f55, %p26;
	ld.global.f32 	%f58, [%rd11+20];
	setp.le.f32 	%p27, %f57, %f58;
	selp.f32 	%f59, %f58, %f57, %p27;
	ld.global.f32 	%f60, [%rd11+24];
	setp.le.f32 	%p28, %f59, %f60;
	selp.f32 	%f61, %f60, %f59, %p28;
	ld.global.f32 	%f62, [%rd11+28];
	setp.le.f32 	%p29, %f61, %f62;
	selp.f32 	%f80, %f62, %f61, %p29;
	add.s32 	%r27, %r27, 8;
$L__BB21_8:
	setp.eq.s32 	%p30, %r10, 0;
	@%p30 bra 	$L__BB21_14;
	and.b32  	%r13, %r1, 3;
	setp.lt.u32 	%p31, %r10, 4;
	@%p31 bra 	$L__BB21_11;
	mul.wide.u32 	%rd12, %r27, 4;
	add.s64 	%rd13, %rd1, %rd12;
	ld.global.f32 	%f64, [%rd13];
	setp.le.f32 	%p32, %f80, %f64;
	selp.f32 	%f65, %f64, %f80, %p32;
	ld.global.f32 	%f66, [%rd13+4];
	setp.le.f32 	%p33, %f65, %f66;
	selp.f32 	%f67, %f66, %f65, %p33;
	ld.global.f32 	%f68, [%rd13+8];
	setp.le.f32 	%p34, %f67, %f68;
	selp.f32 	%f69, %f68, %f67, %p34;
	ld.global.f32 	%f70, [%rd13+12];
	setp.le.f32 	%p35, %f69, %f70;
	selp.f32 	%f80, %f70, %f69, %p35;
	add.s32 	%r27, %r27, 4;
$L__BB21_11:
	setp.eq.s32 	%p36, %r13, 0;
	@%p36 bra 	$L__BB21_14;
	mul.wide.u32 	%rd14, %r27, 4;
	add.s64 	%rd17, %rd1, %rd14;
	neg.s32 	%r29, %r13;
$L__BB21_13:
	.pragma "nounroll";
	ld.global.f32 	%f71, [%rd17];
	setp.le.f32 	%p37, %f80, %f71;
	selp.f32 	%f80, %f71, %f80, %p37;
	add.s64 	%rd17, %rd17, 4;
	add.s32 	%r29, %r29, 1;
	setp.ne.s32 	%p38, %r29, 0;
	@%p38 bra 	$L__BB21_13;
$L__BB21_14:
	cvta.to.global.u64 	%rd15, %rd8;
	st.global.f32 	[%rd15], %f80;
	ret;

}
	// .globl	_Z7copygpuIdEvPKT_S0_PS0_m
.visible .entry _Z7copygpuIdEvPKT_S0_PS0_m(
	.param .u64 .ptr .align 1 _Z7copygpuIdEvPKT_S0_PS0_m_param_0,
	.param .f64 _Z7copygpuIdEvPKT_S0_PS0_m_param_1,
	.param .u64 .ptr .align 1 _Z7copygpuIdEvPKT_S0_PS0_m_param_2,
	.param .u64 _Z7copygpuIdEvPKT_S0_PS0_m_param_3
)
{
	.reg .pred 	%p<2>;
	.reg .b32 	%r<5>;
	.reg .b64 	%rd<10>;
	.reg .b64 	%fd<4>;

	ld.param.u64 	%rd2, [_Z7copygpuIdEvPKT_S0_PS0_m_param_0];
	ld.param.f64 	%fd1, [_Z7copygpuIdEvPKT_S0_PS0_m_param_1];
	ld.param.u64 	%rd3, [_Z7copygpuIdEvPKT_S0_PS0_m_param_2];
	ld.param.u64 	%rd4, [_Z7copygpuIdEvPKT_S0_PS0_m_param_3];
	mov.u32 	%r1, %tid.x;
	mov.u32 	%r2, %ctaid.x;
	mov.u32 	%r3, %ntid.x;
	mad.lo.s32 	%r4, %r2, %r3, %r1;
	cvt.s64.s32 	%rd1, %r4;
	setp.le.u64 	%p1, %rd4, %rd1;
	@%p1 bra 	$L__BB22_2;
	cvta.to.global.u64 	%rd5, %rd2;
	cvta.to.global.u64 	%rd6, %rd3;
	shl.b64 	%rd7, %rd1, 3;
	add.s64 	%rd8, %rd5, %rd7;
	ld.global.f64 	%fd2, [%rd8];
	mul.f64 	%fd3, %fd1, %fd2;
	add.s64 	%rd9, %rd6, %rd7;
	st.global.f64 	[%rd9], %fd3;
$L__BB22_2:
	ret;

}
	// .globl	_Z7copygpuIfEvPKT_S0_PS0_m
.visible .entry _Z7copygpuIfEvPKT_S0_PS0_m(
	.param .u64 .ptr .align 1 _Z7copygpuIfEvPKT_S0_PS0_m_param_0,
	.param .f32 _Z7copygpuIfEvPKT_S0_PS0_m_param_1,
	.param .u64 .ptr .align 1 _Z7copygpuIfEvPKT_S0_PS0_m_param_2,
	.param .u64 _Z7copygpuIfEvPKT_S0_PS0_m_param_3
)
{
	.reg .pred 	%p<2>;
	.reg .b32 	%r<5>;
	.reg .b32 	%f<4>;
	.reg .b64 	%rd<10>;

	ld.param.u64 	%rd2, [_Z7copygpuIfEvPKT_S0_PS0_m_param_0];
	ld.param.f32 	%f1, [_Z7copygpuIfEvPKT_S0_PS0_m_param_1];
	ld.param.u64 	%rd3, [_Z7copygpuIfEvPKT_S0_PS0_m_param_2];
	ld.param.u64 	%rd4, [_Z7copygpuIfEvPKT_S0_PS0_m_param_3];
	mov.u32 	%r1, %tid.x;
	mov.u32 	%r2, %ctaid.x;
	mov.u32 	%r3, %ntid.x;
	mad.lo.s32 	%r4, %r2, %r3, %r1;
	cvt.s64.s32 	%rd1, %r4;
	setp.le.u64 	%p1, %rd4, %rd1;
	@%p1 bra 	$L__BB23_2;
	cvta.to.global.u64 	%rd5, %rd2;
	cvta.to.global.u64 	%rd6, %rd3;
	shl.b64 	%rd7, %rd1, 2;
	add.s64 	%rd8, %rd5, %rd7;
	ld.global.f32 	%f2, [%rd8];
	mul.f32 	%f3, %f1, %f2;
	add.s64 	%rd9, %rd6, %rd7;
	st.global.f32 	[%rd9], %f3;
$L__BB23_2:
	ret;

}
	// .globl	_Z7copygpuIiEvPKT_S0_PS0_m
.visible .entry _Z7copygpuIiEvPKT_S0_PS0_m(
	.param .u64 .ptr .align 1 _Z7copygpuIiEvPKT_S0_PS0_m_param_0,
	.param .u32 _Z7copygpuIiEvPKT_S0_PS0_m_param_1,
	.param .u64 .ptr .align 1 _Z7copygpuIiEvPKT_S0_PS0_m_param_2,
	.param .u64 _Z7copygpuIiEvPKT_S0_PS0_m_param_3
)
{
	.reg .pred 	%p<2>;
	.reg .b32 	%r<8>;
	.reg .b64 	%rd<10>;

	ld.param.u64 	%rd2, [_Z7copygpuIiEvPKT_S0_PS0_m_param_0];
	ld.param.u32 	%r1, [_Z7copygpuIiEvPKT_S0_PS0_m_param_1];
	ld.param.u64 	%rd3, [_Z7copygpuIiEvPKT_S0_PS0_m_param_2];
	ld.param.u64 	%rd4, [_Z7copygpuIiEvPKT_S0_PS0_m_param_3];
	mov.u32 	%r2, %tid.x;
	mov.u32 	%r3, %ctaid.x;
	mov.u32 	%r4, %ntid.x;
	mad.lo.s32 	%r5, %r3, %r4, %r2;
	cvt.s64.s32 	%rd1, %r5;
	setp.le.u64 	%p1, %rd4, %rd1;
	@%p1 bra 	$L__BB24_2;
	cvta.to.global.u64 	%rd5, %rd2;
	cvta.to.global.u64 	%rd6, %rd3;
	shl.b64 	%rd7, %rd1, 2;
	add.s64 	%rd8, %rd5, %rd7;
	ld.global.u32 	%r6, [%rd8];
	mul.lo.s32 	%r7, %r6, %r1;
	add.s64 	%rd9, %rd6, %rd7;
	st.global.u32 	[%rd9], %r7;
$L__BB24_2:
	ret;

}


// ===== COMPILED SASS (sm_100) =====

	.target	sm_100

	.elftype	@"ET_EXEC"


//--------------------- .note.nv.tkinfo           --------------------------
	.section	.note.nv.tkinfo,"",@"SHT_NOTE"
	.sectionflags	@"SHF_NOTE_NV_TKINFO"
	.tkinfo
        /*0018*/ 	.word	0x00000002
        /*0030*/ 	.string	""
        /*0030*/ 	.string	"ptxas"
        /*0030*/ 	.string	"Cuda compilation tools, release 13.0, V13.0.88"
        /*0030*/ 	.string	"Build cuda_13.0.r13.0/compiler.36424714_0"
        /*0030*/ 	.string	"-arch sm_100 -m 64 "



//--------------------- .note.nv.cuinfo           --------------------------
	.section	.note.nv.cuinfo,"",@"SHT_NOTE"
	.sectionflags	@"SHF_NOTE_NV_CUINFO"
        /*0018*/ 	.short	0x0002
        /*001a*/ 	.short	0x0064
        /*001c*/ 	.short	0x0082
	.zero		2


//--------------------- .nv.info                  --------------------------
	.section	.nv.info,"",@"SHT_CUDA_INFO"
	.align	4


	//----- nvinfo : EIATTR_REGCOUNT
	.align		4
        /*0000*/ 	.byte	0x04, 0x2f
        /*0002*/ 	.short	(.L_1 - .L_0)
	.align		4
.L_0:
        /*0004*/ 	.word	index@(_Z6gpu_axIfffEvPT_PKT0_PT1_Pmmm)
        /*0008*/ 	.word	0x00000020


	//----- nvinfo : EIATTR_FRAME_SIZE
	.align		4
.L_1:
        /*000c*/ 	.byte	0x04, 0x11
        /*000e*/ 	.short	(.L_3 - .L_2)
	.align		4
.L_2:
        /*0010*/ 	.word	index@(_Z6gpu_axIfffEvPT_PKT0_PT1_Pmmm)
        /*0014*/ 	.word	0x00000000


	//----- nvinfo : EIATTR_REGCOUNT
	.align		4
.L_3:
        /*0018*/ 	.byte	0x04, 0x2f
        /*001a*/ 	.short	(.L_5 - .L_4)
	.align		4
.L_4:
        /*001c*/ 	.word	index@(_Z6gpu_axIdddEvPT_PKT0_PT1_Pmmm)
        /*0020*/ 	.word	0x00000020


	//----- nvinfo : EIATTR_FRAME_SIZE
	.align		4
.L_5:
        /*0024*/ 	.byte	0x04, 0x11
        /*0026*/ 	.short	(.L_7 - .L_6)
	.align		4
.L_6:
        /*0028*/ 	.word	index@(_Z6gpu_axIdddEvPT_PKT0_PT1_Pmmm)
        /*002c*/ 	.word	0x00000000


	//----- nvinfo : EIATTR_REGCOUNT
	.align		4
.L_7:
        /*0030*/ 	.byte	0x04, 0x2f
        /*0032*/ 	.short	(.L_9 - .L_8)
	.align		4
.L_8:
        /*0034*/ 	.word	index@(_Z7gpu_dotIdEvPT_S1_S1_i)
        /*0038*/ 	.word	0x0000000e


	//----- nvinfo : EIATTR_FRAME_SIZE
	.align		4
.L_9:
        /*003c*/ 	.byte	0x04, 0x11
        /*003e*/ 	.short	(.L_11 - .L_10)
	.align		4
.L_10:
        /*0040*/ 	.word	index@(_Z7gpu_dotIdEvPT_S1_S1_i)
        /*0044*/ 	.word	0x00000000


	//----- nvinfo : EIATTR_REGCOUNT
	.align		4
.L_11:
        /*0048*/ 	.byte	0x04, 0x2f
        /*004a*/ 	.short	(.L_13 - .L_12)
	.align		4
.L_12:
        /*004c*/ 	.word	index@(_Z12resultreduceIdEvPT_S1_i)
        /*0050*/ 	.word	0x0000001c


	//----- nvinfo : EIATTR_FRAME_SIZE
	.align		4
.L_13:
        /*0054*/ 	.byte	0x04, 0x11
        /*0056*/ 	.short	(.L_15 - .L_14)
	.align		4
.L_14:
        /*0058*/ 	.word	index@(_Z12resultreduceIdEvPT_S1_i)
        /*005c*/ 	.word	0x00000000


	//----- nvinfo : EIATTR_REGCOUNT
	.align		4
.L_15:
        /*0060*/ 	.byte	0x04, 0x2f
        /*0062*/ 	.short	(.L_17 - .L_16)
	.align		4
.L_16:
        /*0064*/ 	.word	index@(_Z7gpu_dotIfEvPT_S1_S1_i)
        /*0068*/ 	.word	0x0000000c


	//----- nvinfo : EIATTR_FRAME_SIZE
	.align		4
.L_17:
        /*006c*/ 	.byte	0x04, 0x11
        /*006e*/ 	.short	(.L_19 - .L_18)
	.align		4
.L_18:
        /*0070*/ 	.word	index@(_Z7gpu_dotIfEvPT_S1_S1_i)
        /*0074*/ 	.word	0x00000000


	//----- nvinfo : EIATTR_REGCOUNT
	.align		4
.L_19:
        /*0078*/ 	.byte	0x04, 0x2f
        /*007a*/ 	.short	(.L_21 - .L_20)
	.align		4
.L_20:
        /*007c*/ 	.word	index@(_Z12resultreduceIfEvPT_S1_i)
        /*0080*/ 	.word	0x0000001f


	//----- nvinfo : EIATTR_FRAME_SIZE
	.align		4
.L_21:
        /*0084*/ 	.byte	0x04, 0x11
        /*0086*/ 	.short	(.L_23 - .L_22)
	.align		4
.L_22:
        /*0088*/ 	.word	index@(_Z12resultreduceIfEvPT_S1_i)
        /*008c*/ 	.word	0x00000000


	//----- nvinfo : EIATTR_REGCOUNT
	.align		4
.L_23:
        /*0090*/ 	.byte	0x04, 0x2f
        /*0092*/ 	.short	(.L_25 - .L_24)
	.align		4
.L_24:
        /*0094*/ 	.word	index@(_Z7gpu_dotIiEvPT_S1_S1_i)
        /*0098*/ 	.word	0x0000000c


	//----- nvinfo : EIATTR_FRAME_SIZE
	.align		4
.L_25:
        /*009c*/ 	.byte	0x04, 0x11
        /*009e*/ 	.short	(.L_27 - .L_26)
	.align		4
.L_26:
        /*00a0*/ 	.word	index@(_Z7gpu_dotIiEvPT_S1_S1_i)
        /*00a4*/ 	.word	0x00000000


	//----- nvinfo : EIATTR_REGCOUNT
	.align		4
.L_27:
        /*00a8*/ 	.byte	0x04, 0x2f
        /*00aa*/ 	.short	(.L_29 - .L_28)
	.align		4
.L_28:
        /*00ac*/ 	.word	index@(_Z12resultreduceIiEvPT_S1_i)
        /*00b0*/ 	.word	0x00000017


	//----- nvinfo : EIATTR_FRAME_SIZE
	.align		4
.L_29:
        /*00b4*/ 	.byte	0x04, 0x11
        /*00b6*/ 	.short	(.L_31 - .L_30)
	.align		4
.L_30:
        /*00b8*/ 	.word	index@(_Z12resultreduceIiEvPT_S1_i)
        /*00bc*/ 	.word	0x00000000


	//----- nvinfo : EIATTR_REGCOUNT
	.align		4
.L_31:
        /*00c0*/ 	.byte	0x04, 0x2f
        /*00c2*/ 	.short	(.L_33 - .L_32)
	.align		4
.L_32:
        /*00c4*/ 	.word	index@(_Z7gpu_dotIdEvPKT_S2_PS0_i)
        /*00c8*/ 	.word	0x0000000e


	//----- nvinfo : EIATTR_FRAME_SIZE
	.align		4
.L_33:
        /*00cc*/ 	.byte	0x04, 0x11
        /*00ce*/ 	.short	(.L_35 - .L_34)
	.align		4
.L_34:
        /*00d0*/ 	.word	index@(_Z7gpu_dotIdEvPKT_S2_PS0_i)
        /*00d4*/ 	.word	0x00000000


	//----- nvinfo : EIATTR_REGCOUNT
	.align		4
.L_35:
        /*00d8*/ 	.byte	0x04, 0x2f
        /*00da*/ 	.short	(.L_37 - .L_36)
	.align		4
.L_36:
        /*00dc*/ 	.word	index@(_Z7gpu_dotIfEvPKT_S2_PS0_i)
        /*00e0*/ 	.word	0x0000000c


	//----- nvinfo : EIATTR_FRAME_SIZE
	.align		4
.L_37:
        /*00e4*/ 	.byte	0x04, 0x11
        /*00e6*/ 	.short	(.L_39 - .L_38)
	.align		4
.L_38:
        /*00e8*/ 	.word	index@(_Z7gpu_dotIfEvPKT_S2_PS0_i)
        /*00ec*/ 	.word	0x00000000


	//----- nvinfo : EIATTR_REGCOUNT
	.align		4
.L_39:
        /*00f0*/ 	.byte	0x04, 0x2f
        /*00f2*/ 	.short	(.L_41 - .L_40)
	.align		4
.L_40:
        /*00f4*/ 	.word	index@(_Z7gpu_dotIiEvPKT_S2_PS0_i)
        /*00f8*/ 	.word	0x0000000c


	//----- nvinfo : EIATTR_FRAME_SIZE
	.align		4
.L_41:
        /*00fc*/ 	.byte	0x04, 0x11
        /*00fe*/ 	.short	(.L_43 - .L_42)
	.align		4
.L_42:
        /*0100*/ 	.word	index@(_Z7gpu_dotIiEvPKT_S2_PS0_i)
        /*0104*/ 	.word	0x00000000


	//----- nvinfo : EIATTR_REGCOUNT
	.align		4
.L_43:
        /*0108*/ 	.byte	0x04, 0x2f
        /*010a*/ 	.short	(.L_45 - .L_44)
	.align		4
.L_44:
        /*010c*/ 	.word	index@(_Z7axpygpuIdEvPT_S0_S1_S1_m)
        /*0110*/ 	.word	0x0000000c


	//----- nvinfo : EIATTR_FRAME_SIZE
	.align		4
.L_45:
        /*0114*/ 	.byte	0x04, 0x11
        /*0116*/ 	.short	(.L_47 - .L_46)
	.align		4
.L_46:
        /*0118*/ 	.word	index@(_Z7axpygpuIdEvPT_S0_S1_S1_m)
        /*011c*/ 	.word	0x00000000


	//----- nvinfo : EIATTR_REGCOUNT
	.align		4
.L_47:
        /*0120*/ 	.byte	0x04, 0x2f
        /*0122*/ 	.short	(.L_49 - .L_48)
	.align		4
.L_48:
        /*0124*/ 	.word	index@(_Z7axpygpuIfEvPT_S0_S1_S1_m)
        /*0128*/ 	.word	0x0000000c


	//----- nvinfo : EIATTR_FRAME_SIZE
	.align		4
.L_49:
        /*012c*/ 	.byte	0x04, 0x11
        /*012e*/ 	.short	(.L_51 - .L_50)
	.align		4
.L_50:
        /*0130*/ 	.word	index@(_Z7axpygpuIfEvPT_S0_S1_S1_m)
        /*0134*/ 	.word	0x00000000


	//----- nvinfo : EIATTR_REGCOUNT
	.align		4
.L_51:
        /*0138*/ 	.byte	0x04, 0x2f
        /*013a*/ 	.short	(.L_53 - .L_52)
	.align		4
.L_52:
        /*013c*/ 	.word	index@(_Z7axpygpuIiEvPT_S0_S1_S1_m)
        /*0140*/ 	.word	0x0000000c


	//----- nvinfo : EIATTR_FRAME_SIZE
	.align		4
.L_53:
        /*0144*/ 	.byte	0x04, 0x11
        /*0146*/ 	.short	(.L_55 - .L_54)
	.align		4
.L_54:
        /*0148*/ 	.word	index@(_Z7axpygpuIiEvPT_S0_S1_S1_m)
        /*014c*/ 	.word	0x00000000


	//----- nvinfo : EIATTR_REGCOUNT
	.align		4
.L_55:
        /*0150*/ 	.byte	0x04, 0x2f
        /*0152*/ 	.short	(.L_57 - .L_56)
	.align		4
.L_56:
        /*0154*/ 	.word	index@(_Z7L2_NormIdEvPT_S1_i)
        /*0158*/ 	.word	0x0000000d


	//----- nvinfo : EIATTR_FRAME_SIZE
	.align		4
.L_57:
        /*015c*/ 	.byte	0x04, 0x11
        /*015e*/ 	.short	(.L_59 - .L_58)
	.align		4
.L_58:
        /*0160*/ 	.word	index@(_Z7L2_NormIdEvPT_S1_i)
        /*0164*/ 	.word	0x00000000


	//----- nvinfo : EIATTR_REGCOUNT
	.align		4
.L_59:
        /*0168*/ 	.byte	0x04, 0x2f
        /*016a*/ 	.short	(.L_61 - .L_60)
	.align		4
.L_60:
        /*016c*/ 	.word	index@(_Z15resultreduce_l2IdEvPT_S1_i)
        /*0170*/ 	.word	0x0000001c


	//----- nvinfo : EIATTR_FRAME_SIZE
	.align		4
.L_61:
        /*0174*/ 	.byte	0x04, 0x11
        /*0176*/ 	.short	(.L_63 - .L_62)
	.align		4
.L_62:
        /*0178*/ 	.word	index@(_Z15resultreduce_l2IdEvPT_S1_i)
        /*017c*/ 	.word	0x00000000


	//----- nvinfo : EIATTR_REGCOUNT
	.align		4
.L_63:
        /*0180*/ 	.byte	0x04, 0x2f
        /*0182*/ 	.short	(.L_65 - .L_64)
	.align		4
.L_64:
        /*0184*/ 	.word	index@(_Z7L2_NormIfEvPT_S1_i)
        /*0188*/ 	.word	0x0000000b


	//----- nvinfo : EIATTR_FRAME_SIZE
	.align		4
.L_65:
        /*018c*/ 	.byte	0x04, 0x11
        /*018e*/ 	.short	(.L_67 - .L_66)
	.align		4
.L_66:
        /*0190*/ 	.word	index@(_Z7L2_NormIfEvPT_S1_i)
        /*0194*/ 	.word	0x00000000


	//----- nvinfo : EIATTR_REGCOUNT
	.align		4
.L_67:
        /*0198*/ 	.byte	0x04, 0x2f
        /*019a*/ 	.short	(.L_69 - .L_68)
	.align		4
.L_68:
        /*019c*/ 	.word	index@(_Z15resultreduce_l2IfEvPT_S1_i)
        /*01a0*/ 	.word	0x0000001f


	//----- nvinfo : EIATTR_FRAME_SIZE
	.align		4
.L_69:
        /*01a4*/ 	.byte	0x04, 0x11
        /*01a6*/ 	.short	(.L_71 - .L_70)
	.align		4
.L_70:
        /*01a8*/ 	.word	index@(_Z15resultreduce_l2IfEvPT_S1_i)
        /*01ac*/ 	.word	0x00000000


	//----- nvinfo : EIATTR_REGCOUNT
	.align		4
.L_71:
        /*01b0*/ 	.byte	0x04, 0x2f
        /*01b2*/ 	.short	(.L_73 - .L_72)
	.align		4
.L_72:
        /*01b4*/ 	.word	index@(_Z4maxnIdEvPT_S1_i)
        /*01b8*/ 	.word	0x00000010


	//----- nvinfo : EIATTR_FRAME_SIZE
	.align		4
.L_73:
        /*01bc*/ 	.byte	0x04, 0x11
        /*01be*/ 	.short	(.L_75 - .L_74)
	.align		4
.L_74:
        /*01c0*/ 	.word	index@(_Z4maxnIdEvPT_S1_i)
        /*01c4*/ 	.word	0x00000000


	//----- nvinfo : EIATTR_REGCOUNT
	.align		4
.L_75:
        /*01c8*/ 	.byte	0x04, 0x2f
        /*01ca*/ 	.short	(.L_77 - .L_76)
	.align		4
.L_76:
        /*01cc*/ 	.word	index@(_Z15resultreducemaxIdEvPT_S1_i)
        /*01d0*/ 	.word	0x0000001c


	//----- nvinfo : EIATTR_FRAME_SIZE
	.align		4
.L_77:
        /*01d4*/ 	.byte	0x04, 0x11
        /*01d6*/ 	.short	(.L_79 - .L_78)
	.align		4
.L_78:
        /*01d8*/ 	.word	index@(_Z15resultreducemaxIdEvPT_S1_i)
        /*01dc*/ 	.word	0x00000000


	//----- nvinfo : EIATTR_REGCOUNT
	.align		4
.L_79:
        /*01e0*/ 	.byte	0x04, 0x2f
        /*01e2*/ 	.short	(.L_81 - .L_80)
	.align		4
.L_80:
        /*01e4*/ 	.word	index@(_Z4maxnIfEvPT_S1_i)
        /*01e8*/ 	.word	0x0000000c


	//----- nvinfo : EIATTR_FRAME_SIZE
	.align		4
.L_81:
        /*01ec*/ 	.byte	0x04, 0x11
        /*01ee*/ 	.short	(.L_83 - .L_82)
	.align		4
.L_82:
        /*01f0*/ 	.word	index@(_Z4maxnIfEvPT_S1_i)
        /*01f4*/ 	.word	0x00000000


	//----- nvinfo : EIATTR_REGCOUNT
	.align		4
.L_83:
        /*01f8*/ 	.byte	0x04, 0x2f
        /*01fa*/ 	.short	(.L_85 - .L_84)
	.align		4
.L_84:
        /*01fc*/ 	.word	index@(_Z15resultreducemaxIfEvPT_S1_i)
        /*0200*/ 	.word	0x00000020


	//----- nvinfo : EIATTR_FRAME_SIZE
	.align		4
.L_85:
        /*0204*/ 	.byte	0x04, 0x11
        /*0206*/ 	.short	(.L_87 - .L_86)
	.align		4
.L_86:
        /*0208*/ 	.word	index@(_Z15resultreducemaxIfEvPT_S1_i)
        /*020c*/ 	.word	0x00000000


	//----- nvinfo : EIATTR_REGCOUNT
	.align		4
.L_87:
        /*0210*/ 	.byte	0x04, 0x2f
        /*0212*/ 	.short	(.L_89 - .L_88)
	.align		4
.L_88:
        /*0214*/ 	.word	index@(_Z7copygpuIdEvPKT_S0_PS0_m)
        /*0218*/ 	.word	0x0000000a


	//----- nvinfo : EIATTR_FRAME_SIZE
	.align		4
.L_89:
        /*021c*/ 	.byte	0x04, 0x11
        /*021e*/ 	.short	(.L_91 - .L_90)
	.align		4
.L_90:
        /*0220*/ 	.word	index@(_Z7copygpuIdEvPKT_S0_PS0_m)
        /*0224*/ 	.word	0x00000000


	//----- nvinfo : EIATTR_REGCOUNT
	.align		4
.L_91:
        /*0228*/ 	.byte	0x04, 0x2f
        /*022a*/ 	.short	(.L_93 - .L_92)
	.align		4
.L_92:
        /*022c*/ 	.word	index@(_Z7copygpuIfEvPKT_S0_PS0_m)
        /*0230*/ 	.word	0x0000000a


	//----- nvinfo : EIATTR_FRAME_SIZE
	.align		4
.L_93:
        /*0234*/ 	.byte	0x04, 0x11
        /*0236*/ 	.short	(.L_95 - .L_94)
	.align		4
.L_94:
        /*0238*/ 	.word	index@(_Z7copygpuIfEvPKT_S0_PS0_m)
        /*023c*/ 	.word	0x00000000


	//----- nvinfo : EIATTR_REGCOUNT
	.align		4
.L_95:
        /*0240*/ 	.byte	0x04, 0x2f
        /*0242*/ 	.short	(.L_97 - .L_96)
	.align		4
.L_96:
        /*0244*/ 	.word	index@(_Z7copygpuIiEvPKT_S0_PS0_m)
        /*0248*/ 	.word	0x0000000a


	//----- nvinfo : EIATTR_FRAME_SIZE
	.align		4
.L_97:
        /*024c*/ 	.byte	0x04, 0x11
        /*024e*/ 	.short	(.L_99 - .L_98)
	.align		4
.L_98:
        /*0250*/ 	.word	index@(_Z7copygpuIiEvPKT_S0_PS0_m)
        /*0254*/ 	.word	0x00000000


	//----- nvinfo : EIATTR_MIN_STACK_SIZE
	.align		4
.L_99:
        /*0258*/ 	.byte	0x04, 0x12
        /*025a*/ 	.short	(.L_101 - .L_100)
	.align		4
.L_100:
        /*025c*/ 	.word	index@(_Z7copygpuIiEvPKT_S0_PS0_m)
        /*0260*/ 	.word	0x00000000


	//----- nvinfo : EIATTR_MIN_STACK_SIZE
	.align		4
.L_101:
        /*0264*/ 	.byte	0x04, 0x12
        /*0266*/ 	.short	(.L_103 - .L_102)
	.align		4
.L_102:
        /*0268*/ 	.word	index@(_Z7copygpuIfEvPKT_S0_PS0_m)
        /*026c*/ 	.word	0x00000000


	//----- nvinfo : EIATTR_MIN_STACK_SIZE
	.align		4
.L_103:
        /*0270*/ 	.byte	0x04, 0x12
        /*0272*/ 	.short	(.L_105 - .L_104)
	.align		4
.L_104:
        /*0274*/ 	.word	index@(_Z7copygpuIdEvPKT_S0_PS0_m)
        /*0278*/ 	.word	0x00000000


	//----- nvinfo : EIATTR_MIN_STACK_SIZE
	.align		4
.L_105:
        /*027c*/ 	.byte	0x04, 0x12
        /*027e*/ 	.short	(.L_107 - .L_106)
	.align		4
.L_106:
        /*0280*/ 	.word	index@(_Z15resultreducemaxIfEvPT_S1_i)
        /*0284*/ 	.word	0x00000000


	//----- nvinfo : EIATTR_MIN_STACK_SIZE
	.align		4
.L_107:
        /*0288*/ 	.byte	0x04, 0x12
        /*028a*/ 	.short	(.L_109 - .L_108)
	.align		4
.L_108:
        /*028c*/ 	.word	index@(_Z4maxnIfEvPT_S1_i)
        /*0290*/ 	.word	0x00000000


	//----- nvinfo : EIATTR_MIN_STACK_SIZE
	.align		4
.L_109:
        /*0294*/ 	.byte	0x04, 0x12
        /*0296*/ 	.short	(.L_111 - .L_110)
	.align		4
.L_110:
        /*0298*/ 	.word	index@(_Z15resultreducemaxIdEvPT_S1_i)
        /*029c*/ 	.word	0x00000000


	//----- nvinfo : EIATTR_MIN_STACK_SIZE
	.align		4
.L_111:
        /*02a0*/ 	.byte	0x04, 0x12
        /*02a2*/ 	.short	(.L_113 - .L_112)
	.align		4
.L_112:
        /*02a4*/ 	.word	index@(_Z4maxnIdEvPT_S1_i)
        /*02a8*/ 	.word	0x00000000


	//----- nvinfo : EIATTR_MIN_STACK_SIZE
	.align		4
.L_113:
        /*02ac*/ 	.byte	0x04, 0x12
        /*02ae*/ 	.short	(.L_115 - .L_114)
	.align		4
.L_114:
        /*02b0*/ 	.word	index@(_Z15resultreduce_l2IfEvPT_S1_i)
        /*02b4*/ 	.word	0x00000000


	//----- nvinfo : EIATTR_MIN_STACK_SIZE
	.align		4
.L_115:
        /*02b8*/ 	.byte	0x04, 0x12
        /*02ba*/ 	.short	(.L_117 - .L_116)
	.align		4
.L_116:
        /*02bc*/ 	.word	index@(_Z7L2_NormIfEvPT_S1_i)
        /*02c0*/ 	.word	0x00000000


	//----- nvinfo : EIATTR_MIN_STACK_SIZE
	.align		4
.L_117:
        /*02c4*/ 	.byte	0x04, 0x12
        /*02c6*/ 	.short	(.L_119 - .L_118)
	.align		4
.L_118:
        /*02c8*/ 	.word	index@(_Z15resultreduce_l2IdEvPT_S1_i)
        /*02cc*/ 	.word	0x00000000


	//----- nvinfo : EIATTR_MIN_STACK_SIZE
	.align		4
.L_119:
        /*02d0*/ 	.byte	0x04, 0x12
        /*02d2*/ 	.short	(.L_121 - .L_120)
	.align		4
.L_120:
        /*02d4*/ 	.word	index@(_Z7L2_NormIdEvPT_S1_i)
        /*02d8*/ 	.word	0x00000000


	//----- nvinfo : EIATTR_MIN_STACK_SIZE
	.align		4
.L_121:
        /*02dc*/ 	.byte	0x04, 0x12
        /*02de*/ 	.short	(.L_123 - .L_122)
	.align		4
.L_122:
        /*02e0*/ 	.word	index@(_Z7axpygpuIiEvPT_S0_S1_S1_m)
        /*02e4*/ 	.word	0x00000000


	//----- nvinfo : EIATTR_MIN_STACK_SIZE
	.align		4
.L_123:
        /*02e8*/ 	.byte	0x04, 0x12
        /*02ea*/ 	.short	(.L_125 - .L_124)
	.align		4
.L_124:
        /*02ec*/ 	.word	index@(_Z7axpygpuIfEvPT_S0_S1_S1_m)
        /*02f0*/ 	.word	0x00000000


	//----- nvinfo : EIATTR_MIN_STACK_SIZE
	.align		4
.L_125:
        /*02f4*/ 	.byte	0x04, 0x12
        /*02f6*/ 	.short	(.L_127 - .L_126)
	.align		4
.L_126:
        /*02f8*/ 	.word	index@(_Z7axpygpuIdEvPT_S0_S1_S1_m)
        /*02fc*/ 	.word	0x00000000


	//----- nvinfo : EIATTR_MIN_STACK_SIZE
	.align		4
.L_127:
        /*0300*/ 	.byte	0x04, 0x12
        /*0302*/ 	.short	(.L_129 - .L_128)
	.align		4
.L_128:
        /*0304*/ 	.word	index@(_Z7gpu_dotIiEvPKT_S2_PS0_i)
        /*0308*/ 	.word	0x00000000


	//----- nvinfo : EIATTR_MIN_STACK_SIZE
	.align		4
.L_129:
        /*030c*/ 	.byte	0x04, 0x12
        /*030e*/ 	.short	(.L_131 - .L_130)
	.align		4
.L_130:
        /*0310*/ 	.word	index@(_Z7gpu_dotIfEvPKT_S2_PS0_i)
        /*0314*/ 	.word	0x00000000


	//----- nvinfo : EIATTR_MIN_STACK_SIZE
	.align		4
.L_131:
        /*0318*/ 	.byte	0x04, 0x12
        /*031a*/ 	.short	(.L_133 - .L_132)
	.align		4
.L_132:
        /*031c*/ 	.word	index@(_Z7gpu_dotIdEvPKT_S2_PS0_i)
        /*0320*/ 	.word	0x00000000


	//----- nvinfo : EIATTR_MIN_STACK_SIZE
	.align		4
.L_133:
        /*0324*/ 	.byte	0x04, 0x12
        /*0326*/ 	.short	(.L_135 - .L_134)
	.align		4
.L_134:
        /*0328*/ 	.word	index@(_Z12resultreduceIiEvPT_S1_i)
        /*032c*/ 	.word	0x00000000


	//----- nvinfo : EIATTR_MIN_STACK_SIZE
	.align		4
.L_135:
        /*0330*/ 	.byte	0x04, 0x12
        /*0332*/ 	.short	(.L_137 - .L_136)
	.align		4
.L_136:
        /*0334*/ 	.word	index@(_Z7gpu_dotIiEvPT_S1_S1_i)
        /*0338*/ 	.word	0x00000000


	//----- nvinfo : EIATTR_MIN_STACK_SIZE
	.align		4
.L_137:
        /*033c*/ 	.byte	0x04, 0x12
        /*033e*/ 	.short	(.L_139 - .L_138)
	.align		4
.L_138:
        /*0340*/ 	.word	index@(_Z12resultreduceIfEvPT_S1_i)
        /*0344*/ 	.word	0x00000000


	//----- nvinfo : EIATTR_MIN_STACK_SIZE
	.align		4
.L_139:
        /*0348*/ 	.byte	0x04, 0x12
        /*034a*/ 	.short	(.L_141 - .L_140)
	.align		4
.L_140:
        /*034c*/ 	.word	index@(_Z7gpu_dotIfEvPT_S1_S1_i)
        /*0350*/ 	.word	0x00000000


	//----- nvinfo : EIATTR_MIN_STACK_SIZE
	.align		4
.L_141:
        /*0354*/ 	.byte	0x04, 0x12
        /*0356*/ 	.short	(.L_143 - .L_142)
	.align		4
.L_142:
        /*0358*/ 	.word	index@(_Z12resultreduceIdEvPT_S1_i)
        /*035c*/ 	.word	0x00000000


	//----- nvinfo : EIATTR_MIN_STACK_SIZE
	.align		4
.L_143:
        /*0360*/ 	.byte	0x04, 0x12
        /*0362*/ 	.short	(.L_145 - .L_144)
	.align		4
.L_144:
        /*0364*/ 	.word	index@(_Z7gpu_dotIdEvPT_S1_S1_i)
        /*0368*/ 	.word	0x00000000


	//----- nvinfo : EIATTR_MIN_STACK_SIZE
	.align		4
.L_145:
        /*036c*/ 	.byte	0x04, 0x12
        /*036e*/ 	.short	(.L_147 - .L_146)
	.align		4
.L_146:
        /*0370*/ 	.word	index@(_Z6gpu_axIdddEvPT_PKT0_PT1_Pmmm)
        /*0374*/ 	.word	0x00000000


	//----- nvinfo : EIATTR_MIN_STACK_SIZE
	.align		4
.L_147:
        /*0378*/ 	.byte	0x04, 0x12
        /*037a*/ 	.short	(.L_149 - .L_148)
	.align		4
.L_148:
        /*037c*/ 	.word	index@(_Z6gpu_axIfffEvPT_PKT0_PT1_Pmmm)
        /*0380*/ 	.word	0x00000000
.L_149:


//--------------------- .nv.compat                --------------------------
	.section	.nv.compat,"",@"SHT_CUDA_COMPAT_INFO"
	.align	4
        /*0000*/ 	.byte	0x02, 0x09, 0x00, 0x00, 0x02, 0x02, 0x01, 0x00, 0x02, 0x05, 0x05, 0x00, 0x03, 0x07, 0x01, 0x01
        /*0010*/ 	.byte	0x02, 0x03, 0x00, 0x00, 0x02, 0x06, 0x01, 0x00, 0x04, 0x0b, 0x08, 0x00, 0x01, 0x00, 0x00, 0x00
        /*0020*/ 	.byte	0x00, 0x00, 0x00, 0x00


//--------------------- .nv.info._Z7copygpuIiEvPKT_S0_PS0_m --------------------------
	.section	.nv.info._Z7copygpuIiEvPKT_S0_PS0_m,"",@"SHT_CUDA_INFO"
	.sectionflags	@""
	.align	4


	//----- nvinfo : EIATTR_CUDA_API_VERSION
	.align		4
        /*0000*/ 	.byte	0x04, 0x37
        /*0002*/ 	.short	(.L_151 - .L_150)
.L_150:
        /*0004*/ 	.word	0x00000082


	//----- nvinfo : EIATTR_KPARAM_INFO
	.align		4
.L_151:
        /*0008*/ 	.byte	0x04, 0x17
        /*000a*/ 	.short	(.L_153 - .L_152)
.L_152:
        /*000c*/ 	.word	0x00000000
        /*0010*/ 	.short	0x0003
        /*0012*/ 	.short	0x0018
        /*0014*/ 	.byte	0x00, 0xf0, 0x21, 0x00


	//----- nvinfo : EIATTR_KPARAM_INFO
	.align		4
.L_153:
        /*0018*/ 	.byte	0x04, 0x17
        /*001a*/ 	.short	(.L_155 - .L_154)
.L_154:
        /*001c*/ 	.word	0x00000000
        /*0020*/ 	.short	0x0002
        /*0022*/ 	.short	0x0010
        /*0024*/ 	.byte	0x00, 0xf5, 0x21, 0x00


	//----- nvinfo : EIATTR_KPARAM_INFO
	.align		4
.L_155:
        /*0028*/ 	.byte	0x04, 0x17
        /*002a*/ 	.short	(.L_157 - .L_156)
.L_156:
        /*002c*/ 	.word	0x00000000
        /*0030*/ 	.short	0x0001
        /*0032*/ 	.short	0x0008
        /*0034*/ 	.byte	0x00, 0xf0, 0x11, 0x00


	//----- nvinfo : EIATTR_KPARAM_INFO
	.align		4
.L_157:
        /*0038*/ 	.byte	0x04, 0x17
        /*003a*/ 	.short	(.L_159 - .L_158)
.L_158:
        /*003c*/ 	.word	0x00000000
        /*0040*/ 	.short	0x0000
        /*0042*/ 	.short	0x0000
        /*0044*/ 	.byte	0x00, 0xf5, 0x21, 0x00


	//----- nvinfo : EIATTR_SPARSE_MMA_MASK
	.align		4
.L_159:
        /*0048*/ 	.byte	0x03, 0x50
        /*004a*/ 	.short	0x0000


	//----- nvinfo : EIATTR_MAXREG_COUNT
	.align		4
        /*004c*/ 	.byte	0x03, 0x1b
        /*004e*/ 	.short	0x00ff


	//----- nvinfo : EIATTR_MERCURY_ISA_VERSION
	.align		4
        /*0050*/ 	.byte	0x03, 0x5f
        /*0052*/ 	.short	0x0101


	//----- nvinfo : EIATTR_VRC_CTA_INIT_COUNT
	.align		4
        /*0054*/ 	.byte	0x02, 0x4a
	.zero		1
	.zero		1


	//----- nvinfo : EIATTR_EXIT_INSTR_OFFSETS
	.align		4
        /*0058*/ 	.byte	0x04, 0x1c
        /*005a*/ 	.short	(.L_161 - .L_160)


	//   ....[0]....
.L_160:
        /*005c*/ 	.word	0x00000090


	//   ....[1]....
        /*0060*/ 	.word	0x00000170


	//----- nvinfo : EIATTR_CBANK_PARAM_SIZE
	.align		4
.L_161:
        /*0064*/ 	.byte	0x03, 0x19
        /*0066*/ 	.short	0x0020


	//----- nvinfo : EIATTR_PARAM_CBANK
	.align		4
        /*0068*/ 	.byte	0x04, 0x0a
        /*006a*/ 	.short	(.L_163 - .L_162)
	.align		4
.L_162:
        /*006c*/ 	.word	index@(.nv.constant0._Z7copygpuIiEvPKT_S0_PS0_m)
        /*0070*/ 	.short	0x0380
        /*0072*/ 	.short	0x0020


	//----- nvinfo : EIATTR_SW_WAR
	.align		4
.L_163:
        /*0074*/ 	.byte	0x04, 0x36
        /*0076*/ 	.short	(.L_165 - .L_164)
.L_164:
        /*0078*/ 	.word	0x00000008
.L_165:


//--------------------- .nv.info._Z7copygpuIfEvPKT_S0_PS0_m --------------------------
	.section	.nv.info._Z7copygpuIfEvPKT_S0_PS0_m,"",@"SHT_CUDA_INFO"
	.sectionflags	@""
	.align	4


	//----- nvinfo : EIATTR_CUDA_API_VERSION
	.align		4
        /*0000*/ 	.byte	0x04, 0x37
        /*0002*/ 	.short	(.L_167 - .L_166)
.L_166:
        /*0004*/ 	.word	0x00000082


	//----- nvinfo : EIATTR_KPARAM_INFO
	.align		4
.L_167:
        /*0008*/ 	.byte	0x04, 0x17
        /*000a*/ 	.short	(.L_169 - .L_168)
.L_168:
        /*000c*/ 	.word	0x00000000
        /*0010*/ 	.short	0x0003
        /*0012*/ 	.short	0x0018
        /*0014*/ 	.byte	0x00, 0xf0, 0x21, 0x00


	//----- nvinfo : EIATTR_KPARAM_INFO
	.align		4
.L_169:
        /*0018*/ 	.byte	0x04, 0x17
        /*001a*/ 	.short	(.L_171 - .L_170)
.L_170:
        /*001c*/ 	.word	0x00000000
        /*0020*/ 	.short	0x0002
        /*0022*/ 	.short	0x0010
        /*0024*/ 	.byte	0x00, 0xf5, 0x21, 0x00


	//----- nvinfo : EIATTR_KPARAM_INFO
	.align		4
.L_171:
        /*0028*/ 	.byte	0x04, 0x17
        /*002a*/ 	.short	(.L_173 - .L_172)
.L_172:
        /*002c*/ 	.word	0x00000000
        /*0030*/ 	.short	0x0001
        /*0032*/ 	.short	0x0008
        /*0034*/ 	.byte	0x00, 0xf0, 0x11, 0x00


	//----- nvinfo : EIATTR_KPARAM_INFO
	.align		4
.L_173:
        /*0038*/ 	.byte	0x04, 0x17
        /*003a*/ 	.short	(.L_175 - .L_174)
.L_174:
        /*003c*/ 	.word	0x00000000
        /*0040*/ 	.short	0x0000
        /*0042*/ 	.short	0x0000
        /*0044*/ 	.byte	0x00, 0xf5, 0x21, 0x00


	//----- nvinfo : EIATTR_SPARSE_MMA_MASK
	.align		4
.L_175:
        /*0048*/ 	.byte	0x03, 0x50
        /*004a*/ 	.short	0x0000


	//----- nvinfo : EIATTR_MAXREG_COUNT
	.align		4
        /*004c*/ 	.byte	0x03, 0x1b
        /*004e*/ 	.short	0x00ff


	//----- nvinfo : EIATTR_MERCURY_ISA_VERSION
	.align		4
        /*0050*/ 	.byte	0x03, 0x5f
        /*0052*/ 	.short	0x0101


	//----- nvinfo : EIATTR_VRC_CTA_INIT_COUNT
	.align		4
        /*0054*/ 	.byte	0x02, 0x4a
	.zero		1
	.zero		1


	//----- nvinfo : EIATTR_EXIT_INSTR_OFFSETS
	.align		4
        /*0058*/ 	.byte	0x04, 0x1c
        /*005a*/ 	.short	(.L_177 - .L_176)


	//   ....[0]....
.L_176:
        /*005c*/ 	.word	0x00000090


	//   ....[1]....
        /*0060*/ 	.word	0x00000170


	//----- nvinfo : EIATTR_CBANK_PARAM_SIZE
	.align		4
.L_177:
        /*0064*/ 	.byte	0x03, 0x19
        /*0066*/ 	.short	0x0020


	//----- nvinfo : EIATTR_PARAM_CBANK
	.align		4
        /*0068*/ 	.byte	0x04, 0x0a
        /*006a*/ 	.short	(.L_179 - .L_178)
	.align		4
.L_178:
        /*006c*/ 	.word	index@(.nv.constant0._Z7copygpuIfEvPKT_S0_PS0_m)
        /*0070*/ 	.short	0x0380
        /*0072*/ 	.short	0x0020


	//----- nvinfo : EIATTR_SW_WAR
	.align		4
.L_179:
        /*0074*/ 	.byte	0x04, 0x36
        /*0076*/ 	.short	(.L_181 - .L_180)
.L_180:
        /*0078*/ 	.word	0x00000008
.L_181:


//--------------------- .nv.info._Z7copygpuIdEvPKT_S0_PS0_m --------------------------
	.section	.nv.info._Z7copygpuIdEvPKT_S0_PS0_m,"",@"SHT_CUDA_INFO"
	.sectionflags	@""
	.align	4


	//----- nvinfo : EIATTR_CUDA_API_VERSION
	.align		4
        /*0000*/ 	.byte	0x04, 0x37
        /*0002*/ 	.short	(.L_183 - .L_182)
.L_182:
        /*0004*/ 	.word	0x00000082


	//----- nvinfo : EIATTR_KPARAM_INFO
	.align		4
.L_183:
        /*0008*/ 	.byte	0x04, 0x17
        /*000a*/ 	.short	(.L_185 - .L_184)
.L_184:
        /*000c*/ 	.word	0x00000000
        /*0010*/ 	.short	0x0003
        /*0012*/ 	.short	0x0018
        /*0014*/ 	.byte	0x00, 0xf0, 0x21, 0x00


	//----- nvinfo : EIATTR_KPARAM_INFO
	.align		4
.L_185:
        /*0018*/ 	.byte	0x04, 0x17
        /*001a*/ 	.short	(.L_187 - .L_186)
.L_186:
        /*001c*/ 	.word	0x00000000
        /*0020*/ 	.short	0x0002
        /*0022*/ 	.short	0x0010
        /*0024*/ 	.byte	0x00, 0xf5, 0x21, 0x00


	//----- nvinfo : EIATTR_KPARAM_INFO
	.align		4
.L_187:
        /*0028*/ 	.byte	0x04, 0x17
        /*002a*/ 	.short	(.L_189 - .L_188)
.L_188:
        /*002c*/ 	.word	0x00000000
        /*0030*/ 	.short	0x0001
        /*0032*/ 	.short	0x0008
        /*0034*/ 	.byte	0x00, 0xf0, 0x21, 0x00


	//----- nvinfo : EIATTR_KPARAM_INFO
	.align		4
.L_189:
        /*0038*/ 	.byte	0x04, 0x17
        /*003a*/ 	.short	(.L_191 - .L_190)
.L_190:
        /*003c*/ 	.word	0x00000000
        /*0040*/ 	.short	0x0000
        /*0042*/ 	.short	0x0000
        /*0044*/ 	.byte	0x00, 0xf5, 0x21, 0x00


	//----- nvinfo : EIATTR_SPARSE_MMA_MASK
	.align		4
.L_191:
        /*0048*/ 	.byte	0x03, 0x50
        /*004a*/ 	.short	0x0000


	//----- nvinfo : EIATTR_MAXREG_COUNT
	.align		4
        /*004c*/ 	.byte	0x03, 0x1b
        /*004e*/ 	.short	0x00ff


	//----- nvinfo : EIATTR_MERCURY_ISA_VERSION
	.align		4
        /*0050*/ 	.byte	0x03, 0x5f
        /*0052*/ 	.short	0x0101


	//----- nvinfo : EIATTR_VRC_CTA_INIT_COUNT
	.align		4
        /*0054*/ 	.byte	0x02, 0x4a
	.zero		1
	.zero		1


	//----- nvinfo : EIATTR_EXIT_INSTR_OFFSETS
	.align		4
        /*0058*/ 	.byte	0x04, 0x1c
        /*005a*/ 	.short	(.L_193 - .L_192)


	//   ....[0]....
.L_192:
        /*005c*/ 	.word	0x00000090


	//   ....[1]....
        /*0060*/ 	.word	0x00000170


	//----- nvinfo : EIATTR_CBANK_PARAM_SIZE
	.align		4
.L_193:
        /*0064*/ 	.byte	0x03, 0x19
        /*0066*/ 	.short	0x0020


	//----- nvinfo : EIATTR_PARAM_CBANK
	.align		4
        /*0068*/ 	.byte	0x04, 0x0a
        /*006a*/ 	.short	(.L_195 - .L_194)
	.align		4
.L_194:
        /*006c*/ 	.word	index@(.nv.constant0._Z7copygpuIdEvPKT_S0_PS0_m)
        /*0070*/ 	.short	0x0380
        /*0072*/ 	.short	0x0020


	//----- nvinfo : EIATTR_SW_WAR
	.align		4
.L_195:
        /*0074*/ 	.byte	0x04, 0x36
        /*0076*/ 	.short	(.L_197 - .L_196)
.L_196:
        /*0078*/ 	.word	0x00000008
.L_197:


//--------------------- .nv.info._Z15resultreducemaxIfEvPT_S1_i --------------------------
	.section	.nv.info._Z15resultreducemaxIfEvPT_S1_i,"",@"SHT_CUDA_INFO"
	.sectionflags	@""
	.align	4


	//----- nvinfo : EIATTR_CUDA_API_VERSION
	.align		4
        /*0000*/ 	.byte	0x04, 0x37
        /*0002*/ 	.short	(.L_199 - .L_198)
.L_198:
        /*0004*/ 	.word	0x00000082


	//----- nvinfo : EIATTR_KPARAM_INFO
	.align		4
.L_199:
        /*0008*/ 	.byte	0x04, 0x17
        /*000a*/ 	.short	(.L_201 - .L_200)
.L_200:
        /*000c*/ 	.word	0x00000000
        /*0010*/ 	.short	0x0002
        /*0012*/ 	.short	0x0010
        /*0014*/ 	.byte	0x00, 0xf0, 0x11, 0x00


	//----- nvinfo : EIATTR_KPARAM_INFO
	.align		4
.L_201:
        /*0018*/ 	.byte	0x04, 0x17
        /*001a*/ 	.short	(.L_203 - .L_202)
.L_202:
        /*001c*/ 	.word	0x00000000
        /*0020*/ 	.short	0x0001
        /*0022*/ 	.short	0x0008
        /*0024*/ 	.byte	0x00, 0xf5, 0x21, 0x00


	//----- nvinfo : EIATTR_KPARAM_INFO
	.align		4
.L_203:
        /*0028*/ 	.byte	0x04, 0x17
        /*002a*/ 	.short	(.L_205 - .L_204)
.L_204:
        /*002c*/ 	.word	0x00000000
        /*0030*/ 	.short	0x0000
        /*0032*/ 	.short	0x0000
        /*0034*/ 	.byte	0x00, 0xf5, 0x21, 0x00


	//----- nvinfo : EIATTR_SPARSE_MMA_MASK
	.align		4
.L_205:
        /*0038*/ 	.byte	0x03, 0x50
        /*003a*/ 	.short	0x0000


	//----- nvinfo : EIATTR_MAXREG_COUNT
	.align		4
        /*003c*/ 	.byte	0x03, 0x1b
        /*003e*/ 	.short	0x00ff


	//----- nvinfo : EIATTR_MERCURY_ISA_VERSION
	.align		4
        /*0040*/ 	.byte	0x03, 0x5f
        /*0042*/ 	.short	0x0101


	//----- nvinfo : EIATTR_VRC_CTA_INIT_COUNT
	.align		4
        /*0044*/ 	.byte	0x02, 0x4a
	.zero		1
	.zero		1


	//----- nvinfo : EIATTR_EXIT_INSTR_OFFSETS
	.align		4
        /*0048*/ 	.byte	0x04, 0x1c
        /*004a*/ 	.short	(.L_207 - .L_206)


	//   ....[0]....
.L_206:
        /*004c*/ 	.word	0x00000910


	//----- nvinfo : EIATTR_CBANK_PARAM_SIZE
	.align		4
.L_207:
        /*0050*/ 	.byte	0x03, 0x19
        /*0052*/ 	.short	0x0014


	//----- nvinfo : EIATTR_PARAM_CBANK
	.align		4
        /*0054*/ 	.byte	0x04, 0x0a
        /*0056*/ 	.short	(.L_209 - .L_208)
	.align		4
.L_208:
        /*0058*/ 	.word	index@(.nv.constant0._Z15resultreducemaxIfEvPT_S1_i)
        /*005c*/ 	.short	0x0380
        /*005e*/ 	.short	0x0014


	//----- nvinfo : EIATTR_SW_WAR
	.align		4
.L_209:
        /*0060*/ 	.byte	0x04, 0x36
        /*0062*/ 	.short	(.L_211 - .L_210)
.L_210:
        /*0064*/ 	.word	0x00000008
.L_211:


//--------------------- .nv.info._Z4maxnIfEvPT_S1_i --------------------------
	.section	.nv.info._Z4maxnIfEvPT_S1_i,"",@"SHT_CUDA_INFO"
	.sectionflags	@""
	.align	4


	//----- nvinfo : EIATTR_CUDA_API_VERSION
	.align		4
        /*0000*/ 	.byte	0x04, 0x37
        /*0002*/ 	.short	(.L_213 - .L_212)
.L_212:
        /*0004*/ 	.word	0x00000082


	//----- nvinfo : EIATTR_KPARAM_INFO
	.align		4
.L_213:
        /*0008*/ 	.byte	0x04, 0x17
        /*000a*/ 	.short	(.L_215 - .L_214)
.L_214:
        /*000c*/ 	.word	0x00000000
        /*0010*/ 	.short	0x0002
        /*0012*/ 	.short	0x0010
        /*0014*/ 	.byte	0x00, 0xf0, 0x11, 0x00


	//----- nvinfo : EIATTR_KPARAM_INFO
	.align		4
.L_215:
        /*0018*/ 	.byte	0x04, 0x17
        /*001a*/ 	.short	(.L_217 - .L_216)
.L_216:
        /*001c*/ 	.word	0x00000000
        /*0020*/ 	.short	0x0001
        /*0022*/ 	.short	0x0008
        /*0024*/ 	.byte	0x00, 0xf5, 0x21, 0x00


	//----- nvinfo : EIATTR_KPARAM_INFO
	.align		4
.L_217:
        /*0028*/ 	.byte	0x04, 0x17
        /*002a*/ 	.short	(.L_219 - .L_218)
.L_218:
        /*002c*/ 	.word	0x00000000
        /*0030*/ 	.short	0x0000
        /*0032*/ 	.short	0x0000
        /*0034*/ 	.byte	0x00, 0xf5, 0x21, 0x00


	//----- nvinfo : EIATTR_SPARSE_MMA_MASK
	.align		4
.L_219:
        /*0038*/ 	.byte	0x03, 0x50
        /*003a*/ 	.short	0x0000


	//----- nvinfo : EIATTR_MAXREG_COUNT
	.align		4
        /*003c*/ 	.byte	0x03, 0x1b
        /*003e*/ 	.short	0x00ff


	//----- nvinfo : EIATTR_NUM_BARRIERS
	.align		4
        /*0040*/ 	.byte	0x02, 0x4c
        /*0042*/ 	.byte	0x01
	.zero		1


	//----- nvinfo : EIATTR_MERCURY_ISA_VERSION
	.align		4
        /*0044*/ 	.byte	0x03, 0x5f
        /*0046*/ 	.short	0x0101


	//----- nvinfo : EIATTR_VRC_CTA_INIT_COUNT
	.align		4
        /*0048*/ 	.byte	0x02, 0x4a
	.zero		1
	.zero		1


	//----- nvinfo : EIATTR_EXIT_INSTR_OFFSETS
	.align		4
        /*004c*/ 	.byte	0x04, 0x1c
        /*004e*/ 	.short	(.L_221 - .L_220)


	//   ....[0]....
.L_220:
        /*0050*/ 	.word	0x00000280


	//   ....[1]....
        /*0054*/ 	.word	0x00000300


	//----- nvinfo : EIATTR_CRS_STACK_SIZE
	.align		4
.L_221:
        /*0058*/ 	.byte	0x04, 0x1e
        /*005a*/ 	.short	(.L_223 - .L_222)
.L_222:
        /*005c*/ 	.word	0x00000000


	//----- nvinfo : EIATTR_CBANK_PARAM_SIZE
	.align		4
.L_223:
        /*0060*/ 	.byte	0x03, 0x19
        /*0062*/ 	.short	0x0014


	//----- nvinfo : EIATTR_PARAM_CBANK
	.align		4
        /*0064*/ 	.byte	0x04, 0x0a
        /*0066*/ 	.short	(.L_225 - .L_224)
	.align		4
.L_224:
        /*0068*/ 	.word	index@(.nv.constant0._Z4maxnIfEvPT_S1_i)
        /*006c*/ 	.short	0x0380
        /*006e*/ 	.short	0x0014


	//----- nvinfo : EIATTR_SW_WAR
	.align		4
.L_225:
        /*0070*/ 	.byte	0x04, 0x36
        /*0072*/ 	.short	(.L_227 - .L_226)
.L_226:
        /*0074*/ 	.word	0x00000008
.L_227:


//--------------------- .nv.info._Z15resultreducemaxIdEvPT_S1_i --------------------------
	.section	.nv.info._Z15resultreducemaxIdEvPT_S1_i,"",@"SHT_CUDA_INFO"
	.sectionflags	@""
	.align	4


	//----- nvinfo : EIATTR_CUDA_API_VERSION
	.align		4
        /*0000*/ 	.byte	0x04, 0x37
        /*0002*/ 	.short	(.L_229 - .L_228)
.L_228:
        /*0004*/ 	.word	0x00000082


	//----- nvinfo : EIATTR_KPARAM_INFO
	.align		4
.L_229:
        /*0008*/ 	.byte	0x04, 0x17
        /*000a*/ 	.short	(.L_231 - .L_230)
.L_230:
        /*000c*/ 	.word	0x00000000
        /*0010*/ 	.short	0x0002
        /*0012*/ 	.short	0x0010
        /*0014*/ 	.byte	0x00, 0xf0, 0x11, 0x00


	//----- nvinfo : EIATTR_KPARAM_INFO
	.align		4
.L_231:
        /*0018*/ 	.byte	0x04, 0x17
        /*001a*/ 	.short	(.L_233 - .L_232)
.L_232:
        /*001c*/ 	.word	0x00000000
        /*0020*/ 	.short	0x0001
        /*0022*/ 	.short	0x0008
        /*0024*/ 	.byte	0x00, 0xf5, 0x21, 0x00


	//----- nvinfo : EIATTR_KPARAM_INFO
	.align		4
.L_233:
        /*0028*/ 	.byte	0x04, 0x17
        /*002a*/ 	.short	(.L_235 - .L_234)
.L_234:
        /*002c*/ 	.word	0x00000000
        /*0030*/ 	.short	0x0000
        /*0032*/ 	.short	0x0000
        /*0034*/ 	.byte	0x00, 0xf5, 0x21, 0x00


	//----- nvinfo : EIATTR_SPARSE_MMA_MASK
	.align		4
.L_235:
        /*0038*/ 	.byte	0x03, 0x50
        /*003a*/ 	.short	0x0000


	//----- nvinfo : EIATTR_MAXREG_COUNT
	.align		4
        /*003c*/ 	.byte	0x03, 0x1b
        /*003e*/ 	.short	0x00ff


	//----- nvinfo : EIATTR_MERCURY_ISA_VERSION
	.align		4
        /*0040*/ 	.byte	0x03, 0x5f
        /*0042*/ 	.short	0x0101


	//----- nvinfo : EIATTR_VRC_CTA_INIT_COUNT
	.align		4
        /*0044*/ 	.byte	0x02, 0x4a
	.zero		1
	.zero		1


	//----- nvinfo : EIATTR_EXIT_INSTR_OFFSETS
	.align		4
        /*0048*/ 	.byte	0x04, 0x1c
        /*004a*/ 	.short	(.L_237 - .L_236)


	//   ....[0]....
.L_236:
        /*004c*/ 	.word	0x00000b00


	//----- nvinfo : EIATTR_CBANK_PARAM_SIZE
	.align		4
.L_237:
        /*0050*/ 	.byte	0x03, 0x19
        /*0052*/ 	.short	0x0014


	//----- nvinfo : EIATTR_PARAM_CBANK
	.align		4
        /*0054*/ 	.byte	0x04, 0x0a
        /*0056*/ 	.short	(.L_239 - .L_238)
	.align		4
.L_238:
        /*0058*/ 	.word	index@(.nv.constant0._Z15resultreducemaxIdEvPT_S1_i)
        /*005c*/ 	.short	0x0380
        /*005e*/ 	.short	0x0014


	//----- nvinfo : EIATTR_SW_WAR
	.align		4
.L_239:
        /*0060*/ 	.byte	0x04, 0x36
        /*0062*/ 	.short	(.L_241 - .L_240)
.L_240:
        /*0064*/ 	.word	0x00000008
.L_241:


//--------------------- .nv.info._Z4maxnIdEvPT_S1_i --------------------------
	.section	.nv.info._Z4maxnIdEvPT_S1_i,"",@"SHT_CUDA_INFO"
	.sectionflags	@""
	.align	4


	//----- nvinfo : EIATTR_CUDA_API_VERSION
	.align		4
        /*0000*/ 	.byte	0x04, 0x37
        /*0002*/ 	.short	(.L_243 - .L_242)
.L_242:
        /*0004*/ 	.word	0x00000082


	//----- nvinfo : EIATTR_KPARAM_INFO
	.align		4
.L_243:
        /*0008*/ 	.byte	0x04, 0x17
        /*000a*/ 	.short	(.L_245 - .L_244)
.L_244:
        /*000c*/ 	.word	0x00000000
        /*0010*/ 	.short	0x0002
        /*0012*/ 	.short	0x0010
        /*0014*/ 	.byte	0x00, 0xf0, 0x11, 0x00


	//----- nvinfo : EIATTR_KPARAM_INFO
	.align		4
.L_245:
        /*0018*/ 	.byte	0x04, 0x17
        /*001a*/ 	.short	(.L_247 - .L_246)
.L_246:
        /*001c*/ 	.word	0x00000000
        /*0020*/ 	.short	0x0001
        /*0022*/ 	.short	0x0008
        /*0024*/ 	.byte	0x00, 0xf5, 0x21, 0x00


	//----- nvinfo : EIATTR_KPARAM_INFO
	.align		4
.L_247:
        /*0028*/ 	.byte	0x04, 0x17
        /*002a*/ 	.short	(.L_249 - .L_248)
.L_248:
        /*002c*/ 	.word	0x00000000
        /*0030*/ 	.short	0x0000
        /*0032*/ 	.short	0x0000
        /*0034*/ 	.byte	0x00, 0xf5, 0x21, 0x00


	//----- nvinfo : EIATTR_SPARSE_MMA_MASK
	.align		4
.L_249:
        /*0038*/ 	.byte	0x03, 0x50
        /*003a*/ 	.short	0x0000


	//----- nvinfo : EIATTR_MAXREG_COUNT
	.align		4
        /*003c*/ 	.byte	0x03, 0x1b
        /*003e*/ 	.short	0x00ff


	//----- nvinfo : EIATTR_NUM_BARRIERS
	.align		4
        /*0040*/ 	.byte	0x02, 0x4c
        /*0042*/ 	.byte	0x01
	.zero		1


	//----- nvinfo : EIATTR_MERCURY_ISA_VERSION
	.align		4
        /*0044*/ 	.byte	0x03, 0x5f
        /*0046*/ 	.short	0x0101


	//----- nvinfo : EIATTR_VRC_CTA_INIT_COUNT
	.align		4
        /*0048*/ 	.byte	0x02, 0x4a
	.zero		1
	.zero		1


	//----- nvinfo : EIATTR_EXIT_INSTR_OFFSETS
	.align		4
        /*004c*/ 	.byte	0x04, 0x1c
        /*004e*/ 	.short	(.L_251 - .L_250)


	//   ....[0]....
.L_250:
        /*0050*/ 	.word	0x000002c0


	//   ....[1]....
        /*0054*/ 	.word	0x00000340


	//----- nvinfo : EIATTR_CRS_STACK_SIZE
	.align		4
.L_251:
        /*0058*/ 	.byte	0x04, 0x1e
        /*005a*/ 	.short	(.L_253 - .L_252)
.L_252:
        /*005c*/ 	.word	0x00000000


	//----- nvinfo : EIATTR_CBANK_PARAM_SIZE
	.align		4
.L_253:
        /*0060*/ 	.byte	0x03, 0x19
        /*0062*/ 	.short	0x0014


	//----- nvinfo : EIATTR_PARAM_CBANK
	.align		4
        /*0064*/ 	.byte	0x04, 0x0a
        /*0066*/ 	.short	(.L_255 - .L_254)
	.align		4
.L_254:
        /*0068*/ 	.word	index@(.nv.constant0._Z4maxnIdEvPT_S1_i)
        /*006c*/ 	.short	0x0380
        /*006e*/ 	.short	0x0014


	//----- nvinfo : EIATTR_SW_WAR
	.align		4
.L_255:
        /*0070*/ 	.byte	0x04, 0x36
        /*0072*/ 	.short	(.L_257 - .L_256)
.L_256:
        /*0074*/ 	.word	0x00000008
.L_257:


//--------------------- .nv.info._Z15resultreduce_l2IfEvPT_S1_i --------------------------
	.section	.nv.info._Z15resultreduce_l2IfEvPT_S1_i,"",@"SHT_CUDA_INFO"
	.sectionflags	@""
	.align	4


	//----- nvinfo : EIATTR_CUDA_API_VERSION
	.align		4
        /*0000*/ 	.byte	0x04, 0x37
        /*0002*/ 	.short	(.L_259 - .L_258)
.L_258:
        /*0004*/ 	.word	0x00000082


	//----- nvinfo : EIATTR_KPARAM_INFO
	.align		4
.L_259:
        /*0008*/ 	.byte	0x04, 0x17
        /*000a*/ 	.short	(.L_261 - .L_260)
.L_260:
        /*000c*/ 	.word	0x00000000
        /*0010*/ 	.short	0x0002
        /*0012*/ 	.short	0x0010
        /*0014*/ 	.byte	0x00, 0xf0, 0x11, 0x00


	//----- nvinfo : EIATTR_KPARAM_INFO
	.align		4
.L_261:
        /*0018*/ 	.byte	0x04, 0x17
        /*001a*/ 	.short	(.L_263 - .L_262)
.L_262:
        /*001c*/ 	.word	0x00000000
        /*0020*/ 	.short	0x0001
        /*0022*/ 	.short	0x0008
        /*0024*/ 	.byte	0x00, 0xf5, 0x21, 0x00


	//----- nvinfo : EIATTR_KPARAM_INFO
	.align		4
.L_263:
        /*0028*/ 	.byte	0x04, 0x17
        /*002a*/ 	.short	(.L_265 - .L_264)
.L_264:
        /*002c*/ 	.word	0x00000000
        /*0030*/ 	.short	0x0000
        /*0032*/ 	.short	0x0000
        /*0034*/ 	.byte	0x00, 0xf5, 0x21, 0x00


	//----- nvinfo : EIATTR_SPARSE_MMA_MASK
	.align		4
.L_265:
        /*0038*/ 	.byte	0x03, 0x50
        /*003a*/ 	.short	0x0000


	//----- nvinfo : EIATTR_MAXREG_COUNT
	.align		4
        /*003c*/ 	.byte	0x03, 0x1b
        /*003e*/ 	.short	0x00ff


	//----- nvinfo : EIATTR_MERCURY_ISA_VERSION
	.align		4
        /*0040*/ 	.byte	0x03, 0x5f
        /*0042*/ 	.short	0x0101


	//----- nvinfo : EIATTR_VRC_CTA_INIT_COUNT
	.align		4
        /*0044*/ 	.byte	0x02, 0x4a
	.zero		1
	.zero		1


	//----- nvinfo : EIATTR_EXIT_INSTR_OFFSETS
	.align		4
        /*0048*/ 	.byte	0x04, 0x1c
        /*004a*/ 	.short	(.L_267 - .L_266)


	//   ....[0]....
.L_266:
        /*004c*/ 	.word	0x00000710


	//----- nvinfo : EIATTR_CBANK_PARAM_SIZE
	.align		4
.L_267:
        /*0050*/ 	.byte	0x03, 0x19
        /*0052*/ 	.short	0x0014


	//----- nvinfo : EIATTR_PARAM_CBANK
	.align		4
        /*0054*/ 	.byte	0x04, 0x0a
        /*0056*/ 	.short	(.L_269 - .L_268)
	.align		4
.L_268:
        /*0058*/ 	.word	index@(.nv.constant0._Z15resultreduce_l2IfEvPT_S1_i)
        /*005c*/ 	.short	0x0380
        /*005e*/ 	.short	0x0014


	//----- nvinfo : EIATTR_SW_WAR
	.align		4
.L_269:
        /*0060*/ 	.byte	0x04, 0x36
        /*0062*/ 	.short	(.L_271 - .L_270)
.L_270:
        /*0064*/ 	.word	0x00000008
.L_271:


//--------------------- .nv.info._Z7L2_NormIfEvPT_S1_i --------------------------
	.section	.nv.info._Z7L2_NormIfEvPT_S1_i,"",@"SHT_CUDA_INFO"
	.sectionflags	@""
	.align	4


	//----- nvinfo : EIATTR_CUDA_API_VERSION
	.align		4
        /*0000*/ 	.byte	0x04, 0x37
        /*0002*/ 	.short	(.L_273 - .L_272)
.L_272:
        /*0004*/ 	.word	0x00000082


	//----- nvinfo : EIATTR_KPARAM_INFO
	.align		4
.L_273:
        /*0008*/ 	.byte	0x04, 0x17
        /*000a*/ 	.short	(.L_275 - .L_274)
.L_274:
        /*000c*/ 	.word	0x00000000
        /*0010*/ 	.short	0x0002
        /*0012*/ 	.short	0x0010
        /*0014*/ 	.byte	0x00, 0xf0, 0x11, 0x00


	//----- nvinfo : EIATTR_KPARAM_INFO
	.align		4
.L_275:
        /*0018*/ 	.byte	0x04, 0x17
        /*001a*/ 	.short	(.L_277 - .L_276)
.L_276:
        /*001c*/ 	.word	0x00000000
        /*0020*/ 	.short	0x0001
        /*0022*/ 	.short	0x0008
        /*0024*/ 	.byte	0x00, 0xf5, 0x21, 0x00


	//----- nvinfo : EIATTR_KPARAM_INFO
	.align		4
.L_277:
        /*0028*/ 	.byte	0x04, 0x17
        /*002a*/ 	.short	(.L_279 - .L_278)
.L_278:
        /*002c*/ 	.word	0x00000000
        /*0030*/ 	.short	0x0000
        /*0032*/ 	.short	0x0000
        /*0034*/ 	.byte	0x00, 0xf5, 0x21, 0x00


	//----- nvinfo : EIATTR_SPARSE_MMA_MASK
	.align		4
.L_279:
        /*0038*/ 	.byte	0x03, 0x50
        /*003a*/ 	.short	0x0000


	//----- nvinfo : EIATTR_MAXREG_COUNT
	.align		4
        /*003c*/ 	.byte	0x03, 0x1b
        /*003e*/ 	.short	0x00ff


	//----- nvinfo : EIATTR_NUM_BARRIERS
	.align		4
        /*0040*/ 	.byte	0x02, 0x4c
        /*0042*/ 	.byte	0x01
	.zero		1


	//----- nvinfo : EIATTR_MERCURY_ISA_VERSION
	.align		4
        /*0044*/ 	.byte	0x03, 0x5f
        /*0046*/ 	.short	0x0101


	//----- nvinfo : EIATTR_VRC_CTA_INIT_COUNT
	.align		4
        /*0048*/ 	.byte	0x02, 0x4a
	.zero		1
	.zero		1


	//----- nvinfo : EIATTR_EXIT_INSTR_OFFSETS
	.align		4
        /*004c*/ 	.byte	0x04, 0x1c
        /*004e*/ 	.short	(.L_281 - .L_280)


	//   ....[0]....
.L_280:
        /*0050*/ 	.word	0x00000220


	//   ....[1]....
        /*0054*/ 	.word	0x000002a0


	//----- nvinfo : EIATTR_CBANK_PARAM_SIZE
	.align		4
.L_281:
        /*0058*/ 	.byte	0x03, 0x19
        /*005a*/ 	.short	0x0014


	//----- nvinfo : EIATTR_PARAM_CBANK
	.align		4
        /*005c*/ 	.byte	0x04, 0x0a
        /*005e*/ 	.short	(.L_283 - .L_282)
	.align		4
.L_282:
        /*0060*/ 	.word	index@(.nv.constant0._Z7L2_NormIfEvPT_S1_i)
        /*0064*/ 	.short	0x0380
        /*0066*/ 	.short	0x0014


	//----- nvinfo : EIATTR_SW_WAR
	.align		4
.L_283:
        /*0068*/ 	.byte	0x04, 0x36
        /*006a*/ 	.short	(.L_285 - .L_284)
.L_284:
        /*006c*/ 	.word	0x00000008
.L_285:


//--------------------- .nv.info._Z15resultreduce_l2IdEvPT_S1_i --------------------------
	.section	.nv.info._Z15resultreduce_l2IdEvPT_S1_i,"",@"SHT_CUDA_INFO"
	.sectionflags	@""
	.align	4


	//----- nvinfo : EIATTR_CUDA_API_VERSION
	.align		4
        /*0000*/ 	.byte	0x04, 0x37
        /*0002*/ 	.short	(.L_287 - .L_286)
.L_286:
        /*0004*/ 	.word	0x00000082


	//----- nvinfo : EIATTR_KPARAM_INFO
	.align		4
.L_287:
        /*0008*/ 	.byte	0x04, 0x17
        /*000a*/ 	.short	(.L_289 - .L_288)
.L_288:
        /*000c*/ 	.word	0x00000000
        /*0010*/ 	.short	0x0002
        /*0012*/ 	.short	0x0010
        /*0014*/ 	.byte	0x00, 0xf0, 0x11, 0x00


	//----- nvinfo : EIATTR_KPARAM_INFO
	.align		4
.L_289:
        /*0018*/ 	.byte	0x04, 0x17
        /*001a*/ 	.short	(.L_291 - .L_290)
.L_290:
        /*001c*/ 	.word	0x00000000
        /*0020*/ 	.short	0x0001
        /*0022*/ 	.short	0x0008
        /*0024*/ 	.byte	0x00, 0xf5, 0x21, 0x00


	//----- nvinfo : EIATTR_KPARAM_INFO
	.align		4
.L_291:
        /*0028*/ 	.byte	0x04, 0x17
        /*002a*/ 	.short	(.L_293 - .L_292)
.L_292:
        /*002c*/ 	.word	0x00000000
        /*0030*/ 	.short	0x0000
        /*0032*/ 	.short	0x0000
        /*0034*/ 	.byte	0x00, 0xf5, 0x21, 0x00


	//----- nvinfo : EIATTR_SPARSE_MMA_MASK
	.align		4
.L_293:
        /*0038*/ 	.byte	0x03, 0x50
        /*003a*/ 	.short	0x0000


	//----- nvinfo : EIATTR_MAXREG_COUNT
	.align		4
        /*003c*/ 	.byte	0x03, 0x1b
        /*003e*/ 	.short	0x00ff


	//----- nvinfo : EIATTR_MERCURY_ISA_VERSION
	.align		4
        /*0040*/ 	.byte	0x03, 0x5f
        /*0042*/ 	.short	0x0101


	//----- nvinfo : EIATTR_VRC_CTA_INIT_COUNT
	.align		4
        /*0044*/ 	.byte	0x02, 0x4a
	.zero		1
	.zero		1


	//----- nvinfo : EIATTR_EXIT_INSTR_OFFSETS
	.align		4
        /*0048*/ 	.byte	0x04, 0x1c
        /*004a*/ 	.short	(.L_295 - .L_294)


	//   ....[0]....
.L_294:
        /*004c*/ 	.word	0x00000730


	//----- nvinfo : EIATTR_CBANK_PARAM_SIZE
	.align		4
.L_295:
        /*0050*/ 	.byte	0x03, 0x19
        /*0052*/ 	.short	0x0014


	//----- nvinfo : EIATTR_PARAM_CBANK
	.align		4
        /*0054*/ 	.byte	0x04, 0x0a
        /*0056*/ 	.short	(.L_297 - .L_296)
	.align		4
.L_296:
        /*0058*/ 	.word	index@(.nv.constant0._Z15resultreduce_l2IdEvPT_S1_i)
        /*005c*/ 	.short	0x0380
        /*005e*/ 	.short	0x0014


	//----- nvinfo : EIATTR_SW_WAR
	.align		4
.L_297:
        /*0060*/ 	.byte	0x04, 0x36
        /*0062*/ 	.short	(.L_299 - .L_298)
.L_298:
        /*0064*/ 	.word	0x00000008
.L_299:


//--------------------- .nv.info._Z7L2_NormIdEvPT_S1_i --------------------------
	.section	.nv.info._Z7L2_NormIdEvPT_S1_i,"",@"SHT_CUDA_INFO"
	.sectionflags	@""
	.align	4


	//----- nvinfo : EIATTR_CUDA_API_VERSION
	.align		4
        /*0000*/ 	.byte	0x04, 0x37
        /*0002*/ 	.short	(.L_301 - .L_300)
.L_300:
        /*0004*/ 	.word	0x00000082


	//----- nvinfo : EIATTR_KPARAM_INFO
	.align		4
.L_301:
        /*0008*/ 	.byte	0x04, 0x17
        /*000a*/ 	.short	(.L_303 - .L_302)
.L_302:
        /*000c*/ 	.word	0x00000000
        /*0010*/ 	.short	0x0002
        /*0012*/ 	.short	0x0010
        /*0014*/ 	.byte	0x00, 0xf0, 0x11, 0x00


	//----- nvinfo : EIATTR_KPARAM_INFO
	.align		4
.L_303:
        /*0018*/ 	.byte	0x04, 0x17
        /*001a*/ 	.short	(.L_305 - .L_304)
.L_304:
        /*001c*/ 	.word	0x00000000
        /*0020*/ 	.short	0x0001
        /*0022*/ 	.short	0x0008
        /*0024*/ 	.byte	0x00, 0xf5, 0x21, 0x00


	//----- nvinfo : EIATTR_KPARAM_INFO
	.align		4
.L_305:
        /*0028*/ 	.byte	0x04, 0x17
        /*002a*/ 	.short	(.L_307 - .L_306)
.L_306:
        /*002c*/ 	.word	0x00000000
        /*0030*/ 	.short	0x0000
        /*0032*/ 	.short	0x0000
        /*0034*/ 	.byte	0x00, 0xf5, 0x21, 0x00


	//----- nvinfo : EIATTR_SPARSE_MMA_MASK
	.align		4
.L_307:
        /*0038*/ 	.byte	0x03, 0x50
        /*003a*/ 	.short	0x0000


	//----- nvinfo : EIATTR_MAXREG_COUNT
	.align		4
        /*003c*/ 	.byte	0x03, 0x1b
        /*003e*/ 	.short	0x00ff


	//----- nvinfo : EIATTR_NUM_BARRIERS
	.align		4
        /*0040*/ 	.byte	0x02, 0x4c
        /*0042*/ 	.byte	0x01
	.zero		1


	//----- nvinfo : EIATTR_MERCURY_ISA_VERSION
	.align		4
        /*0044*/ 	.byte	0x03, 0x5f
        /*0046*/ 	.short	0x0101


	//----- nvinfo : EIATTR_VRC_CTA_INIT_COUNT
	.align		4
        /*0048*/ 	.byte	0x02, 0x4a
	.zero		1
	.zero		1


	//----- nvinfo : EIATTR_EXIT_INSTR_OFFSETS
	.align		4
        /*004c*/ 	.byte	0x04, 0x1c
        /*004e*/ 	.short	(.L_309 - .L_308)


	//   ....[0]....
.L_308:
        /*0050*/ 	.word	0x00000220


	//   ....[1]....
        /*0054*/ 	.word	0x000002a0


	//----- nvinfo : EIATTR_CBANK_PARAM_SIZE
	.align		4
.L_309:
        /*0058*/ 	.byte	0x03, 0x19
        /*005a*/ 	.short	0x0014


	//----- nvinfo : EIATTR_PARAM_CBANK
	.align		4
        /*005c*/ 	.byte	0x04, 0x0a
        /*005e*/ 	.short	(.L_311 - .L_310)
	.align		4
.L_310:
        /*0060*/ 	.word	index@(.nv.constant0._Z7L2_NormIdEvPT_S1_i)
        /*0064*/ 	.short	0x0380
        /*0066*/ 	.short	0x0014


	//----- nvinfo : EIATTR_SW_WAR
	.align		4
.L_311:
        /*0068*/ 	.byte	0x04, 0x36
        /*006a*/ 	.short	(.L_313 - .L_312)
.L_312:
        /*006c*/ 	.word	0x00000008
.L_313:


//--------------------- .nv.info._Z7axpygpuIiEvPT_S0_S1_S1_m --------------------------
	.section	.nv.info._Z7axpygpuIiEvPT_S0_S1_S1_m,"",@"SHT_CUDA_INFO"
	.sectionflags	@""
	.align	4


	//----- nvinfo : EIATTR_CUDA_API_VERSION
	.align		4
        /*0000*/ 	.byte	0x04, 0x37
        /*0002*/ 	.short	(.L_315 - .L_314)
.L_314:
        /*0004*/ 	.word	0x00000082


	//----- nvinfo : EIATTR_KPARAM_INFO
	.align		4
.L_315:
        /*0008*/ 	.byte	0x04, 0x17
        /*000a*/ 	.short	(.L_317 - .L_316)
.L_316:
        /*000c*/ 	.word	0x00000000
        /*0010*/ 	.short	0x0004
        /*0012*/ 	.short	0x0020
        /*0014*/ 	.byte	0x00, 0xf0, 0x21, 0x00


	//----- nvinfo : EIATTR_KPARAM_INFO
	.align		4
.L_317:
        /*0018*/ 	.byte	0x04, 0x17
        /*001a*/ 	.short	(.L_319 - .L_318)
.L_318:
        /*001c*/ 	.word	0x00000000
        /*0020*/ 	.short	0x0003
        /*0022*/ 	.short	0x0018
        /*0024*/ 	.byte	0x00, 0xf5, 0x21, 0x00


	//----- nvinfo : EIATTR_KPARAM_INFO
	.align		4
.L_319:
        /*0028*/ 	.byte	0x04, 0x17
        /*002a*/ 	.short	(.L_321 - .L_320)
.L_320:
        /*002c*/ 	.word	0x00000000
        /*0030*/ 	.short	0x0002
        /*0032*/ 	.short	0x0010
        /*0034*/ 	.byte	0x00, 0xf5, 0x21, 0x00


	//----- nvinfo : EIATTR_KPARAM_INFO
	.align		4
.L_321:
        /*0038*/ 	.byte	0x04, 0x17
        /*003a*/ 	.short	(.L_323 - .L_322)
.L_322:
        /*003c*/ 	.word	0x00000000
        /*0040*/ 	.short	0x0001
        /*0042*/ 	.short	0x0008
        /*0044*/ 	.byte	0x00, 0xf0, 0x11, 0x00


	//----- nvinfo : EIATTR_KPARAM_INFO
	.align		4
.L_323:
        /*0048*/ 	.byte	0x04, 0x17
        /*004a*/ 	.short	(.L_325 - .L_324)
.L_324:
        /*004c*/ 	.word	0x00000000
        /*0050*/ 	.short	0x0000
        /*0052*/ 	.short	0x0000
        /*0054*/ 	.byte	0x00, 0xf5, 0x21, 0x00


	//----- nvinfo : EIATTR_SPARSE_MMA_MASK
	.align		4
.L_325:
        /*0058*/ 	.byte	0x03, 0x50
        /*005a*/ 	.short	0x0000


	//----- nvinfo : EIATTR_MAXREG_COUNT
	.align		4
        /*005c*/ 	.byte	0x03, 0x1b
        /*005e*/ 	.short	0x00ff


	//----- nvinfo : EIATTR_MERCURY_ISA_VERSION
	.align		4
        /*0060*/ 	.byte	0x03, 0x5f
        /*0062*/ 	.short	0x0101


	//----- nvinfo : EIATTR_VRC_CTA_INIT_COUNT
	.align		4
        /*0064*/ 	.byte	0x02, 0x4a
	.zero		1
	.zero		1


	//----- nvinfo : EIATTR_EXIT_INSTR_OFFSETS
	.align		4
        /*0068*/ 	.byte	0x04, 0x1c
        /*006a*/ 	.short	(.L_327 - .L_326)


	//   ....[0]....
.L_326:
        /*006c*/ 	.word	0x00000080


	//   ....[1]....
        /*0070*/ 	.word	0x00000190


	//----- nvinfo : EIATTR_CBANK_PARAM_SIZE
	.align		4
.L_327:
        /*0074*/ 	.byte	0x03, 0x19
        /*0076*/ 	.short	0x0028


	//----- nvinfo : EIATTR_PARAM_CBANK
	.align		4
        /*0078*/ 	.byte	0x04, 0x0a
        /*007a*/ 	.short	(.L_329 - .L_328)
	.align		4
.L_328:
        /*007c*/ 	.word	index@(.nv.constant0._Z7axpygpuIiEvPT_S0_S1_S1_m)
        /*0080*/ 	.short	0x0380
        /*0082*/ 	.short	0x0028


	//----- nvinfo : EIATTR_SW_WAR
	.align		4
.L_329:
        /*0084*/ 	.byte	0x04, 0x36
        /*0086*/ 	.short	(.L_331 - .L_330)
.L_330:
        /*0088*/ 	.word	0x00000008
.L_331:


//--------------------- .nv.info._Z7axpygpuIfEvPT_S0_S1_S1_m --------------------------
	.section	.nv.info._Z7axpygpuIfEvPT_S0_S1_S1_m,"",@"SHT_CUDA_INFO"
	.sectionflags	@""
	.align	4


	//----- nvinfo : EIATTR_CUDA_API_VERSION
	.align		4
        /*0000*/ 	.byte	0x04, 0x37
        /*0002*/ 	.short	(.L_333 - .L_332)
.L_332:
        /*0004*/ 	.word	0x00000082


	//----- nvinfo : EIATTR_KPARAM_INFO
	.align		4
.L_333:
        /*0008*/ 	.byte	0x04, 0x17
        /*000a*/ 	.short	(.L_335 - .L_334)
.L_334:
        /*000c*/ 	.word	0x00000000
        /*0010*/ 	.short	0x0004
        /*0012*/ 	.short	0x0020
        /*0014*/ 	.byte	0x00, 0xf0, 0x21, 0x00


	//----- nvinfo : EIATTR_KPARAM_INFO
	.align		4
.L_335:
        /*0018*/ 	.byte	0x04, 0x17
        /*001a*/ 	.short	(.L_337 - .L_336)
.L_336:
        /*001c*/ 	.word	0x00000000
        /*0020*/ 	.short	0x0003
        /*0022*/ 	.short	0x0018
        /*0024*/ 	.byte	0x00, 0xf5, 0x21, 0x00


	//----- nvinfo : EIATTR_KPARAM_INFO
	.align		4
.L_337:
        /*0028*/ 	.byte	0x04, 0x17
        /*002a*/ 	.short	(.L_339 - .L_338)
.L_338:
        /*002c*/ 	.word	0x00000000
        /*0030*/ 	.short	0x0002
        /*0032*/ 	.short	0x0010
        /*0034*/ 	.byte	0x00, 0xf5, 0x21, 0x00


	//----- nvinfo : EIATTR_KPARAM_INFO
	.align		4
.L_339:
        /*0038*/ 	.byte	0x04, 0x17
        /*003a*/ 	.short	(.L_341 - .L_340)
.L_340:
        /*003c*/ 	.word	0x00000000
        /*0040*/ 	.short	0x0001
        /*0042*/ 	.short	0x0008
        /*0044*/ 	.byte	0x00, 0xf0, 0x11, 0x00


	//----- nvinfo : EIATTR_KPARAM_INFO
	.align		4
.L_341:
        /*0048*/ 	.byte	0x04, 0x17
        /*004a*/ 	.short	(.L_343 - .L_342)
.L_342:
        /*004c*/ 	.word	0x00000000
        /*0050*/ 	.short	0x0000
        /*0052*/ 	.short	0x0000
        /*0054*/ 	.byte	0x00, 0xf5, 0x21, 0x00


	//----- nvinfo : EIATTR_SPARSE_MMA_MASK
	.align		4
.L_343:
        /*0058*/ 	.byte	0x03, 0x50
        /*005a*/ 	.short	0x0000


	//----- nvinfo : EIATTR_MAXREG_COUNT
	.align		4
        /*005c*/ 	.byte	0x03, 0x1b
        /*005e*/ 	.short	0x00ff


	//----- nvinfo : EIATTR_MERCURY_ISA_VERSION
	.align		4
        /*0060*/ 	.byte	0x03, 0x5f
        /*0062*/ 	.short	0x0101


	//----- nvinfo : EIATTR_VRC_CTA_INIT_COUNT
	.align		4
        /*0064*/ 	.byte	0x02, 0x4a
	.zero		1
	.zero		1


	//----- nvinfo : EIATTR_EXIT_INSTR_OFFSETS
	.align		4
        /*0068*/ 	.byte	0x04, 0x1c
        /*006a*/ 	.short	(.L_345 - .L_344)


	//   ....[0]....
.L_344:
        /*006c*/ 	.word	0x00000080


	//   ....[1]....
        /*0070*/ 	.word	0x00000190


	//----- nvinfo : EIATTR_CBANK_PARAM_SIZE
	.align		4
.L_345:
        /*0074*/ 	.byte	0x03, 0x19
        /*0076*/ 	.short	0x0028


	//----- nvinfo : EIATTR_PARAM_CBANK
	.align		4
        /*0078*/ 	.byte	0x04, 0x0a
        /*007a*/ 	.short	(.L_347 - .L_346)
	.align		4
.L_346:
        /*007c*/ 	.word	index@(.nv.constant0._Z7axpygpuIfEvPT_S0_S1_S1_m)
        /*0080*/ 	.short	0x0380
        /*0082*/ 	.short	0x0028


	//----- nvinfo : EIATTR_SW_WAR
	.align		4
.L_347:
        /*0084*/ 	.byte	0x04, 0x36
        /*0086*/ 	.short	(.L_349 - .L_348)
.L_348:
        /*0088*/ 	.word	0x00000008
.L_349:


//--------------------- .nv.info._Z7axpygpuIdEvPT_S0_S1_S1_m --------------------------
	.section	.nv.info._Z7axpygpuIdEvPT_S0_S1_S1_m,"",@"SHT_CUDA_INFO"
	.sectionflags	@""
	.align	4


	//----- nvinfo : EIATTR_CUDA_API_VERSION
	.align		4
        /*0000*/ 	.byte	0x04, 0x37
        /*0002*/ 	.short	(.L_351 - .L_350)
.L_350:
        /*0004*/ 	.word	0x00000082


	//----- nvinfo : EIATTR_KPARAM_INFO
	.align		4
.L_351:
        /*0008*/ 	.byte	0x04, 0x17
        /*000a*/ 	.short	(.L_353 - .L_352)
.L_352:
        /*000c*/ 	.word	0x00000000
        /*0010*/ 	.short	0x0004
        /*0012*/ 	.short	0x0020
        /*0014*/ 	.byte	0x00, 0xf0, 0x21, 0x00


	//----- nvinfo : EIATTR_KPARAM_INFO
	.align		4
.L_353:
        /*0018*/ 	.byte	0x04, 0x17
        /*001a*/ 	.short	(.L_355 - .L_354)
.L_354:
        /*001c*/ 	.word	0x00000000
        /*0020*/ 	.short	0x0003
        /*0022*/ 	.short	0x0018
        /*0024*/ 	.byte	0x00, 0xf5, 0x21, 0x00


	//----- nvinfo : EIATTR_KPARAM_INFO
	.align		4
.L_355:
        /*0028*/ 	.byte	0x04, 0x17
        /*002a*/ 	.short	(.L_357 - .L_356)
.L_356:
        /*002c*/ 	.word	0x00000000
        /*0030*/ 	.short	0x0002
        /*0032*/ 	.short	0x0010
        /*0034*/ 	.byte	0x00, 0xf5, 0x21, 0x00


	//----- nvinfo : EIATTR_KPARAM_INFO
	.align		4
.L_357:
        /*0038*/ 	.byte	0x04, 0x17
        /*003a*/ 	.short	(.L_359 - .L_358)
.L_358:
        /*003c*/ 	.word	0x00000000
        /*0040*/ 	.short	0x0001
        /*0042*/ 	.short	0x0008
        /*0044*/ 	.byte	0x00, 0xf0, 0x21, 0x00


	//----- nvinfo : EIATTR_KPARAM_INFO
	.align		4
.L_359:
        /*0048*/ 	.byte	0x04, 0x17
        /*004a*/ 	.short	(.L_361 - .L_360)
.L_360:
        /*004c*/ 	.word	0x00000000
        /*0050*/ 	.short	0x0000
        /*0052*/ 	.short	0x0000
        /*0054*/ 	.byte	0x00, 0xf5, 0x21, 0x00


	//----- nvinfo : EIATTR_SPARSE_MMA_MASK
	.align		4
.L_361:
        /*0058*/ 	.byte	0x03, 0x50
        /*005a*/ 	.short	0x0000


	//----- nvinfo : EIATTR_MAXREG_COUNT
	.align		4
        /*005c*/ 	.byte	0x03, 0x1b
        /*005e*/ 	.short	0x00ff


	//----- nvinfo : EIATTR_MERCURY_ISA_VERSION
	.align		4
        /*0060*/ 	.byte	0x03, 0x5f
        /*0062*/ 	.short	0x0101


	//----- nvinfo : EIATTR_VRC_CTA_INIT_COUNT
	.align		4
        /*0064*/ 	.byte	0x02, 0x4a
	.zero		1
	.zero		1


	//----- nvinfo : EIATTR_EXIT_INSTR_OFFSETS
	.align		4
        /*0068*/ 	.byte	0x04, 0x1c
        /*006a*/ 	.short	(.L_363 - .L_362)


	//   ....[0]....
.L_362:
        /*006c*/ 	.word	0x00000080


	//   ....[1]....
        /*0070*/ 	.word	0x00000190


	//----- nvinfo : EIATTR_CBANK_PARAM_SIZE
	.align		4
.L_363:
        /*0074*/ 	.byte	0x03, 0x19
        /*0076*/ 	.short	0x0028


	//----- nvinfo : EIATTR_PARAM_CBANK
	.align		4
        /*0078*/ 	.byte	0x04, 0x0a
        /*007a*/ 	.short	(.L_365 - .L_364)
	.align		4
.L_364:
        /*007c*/ 	.word	index@(.nv.constant0._Z7axpygpuIdEvPT_S0_S1_S1_m)
        /*0080*/ 	.short	0x0380
        /*0082*/ 	.short	0x0028


	//----- nvinfo : EIATTR_SW_WAR
	.align		4
.L_365:
        /*0084*/ 	.byte	0x04, 0x36
        /*0086*/ 	.short	(.L_367 - .L_366)
.L_366:
        /*0088*/ 	.word	0x00000008
.L_367:


//--------------------- .nv.info._Z7gpu_dotIiEvPKT_S2_PS0_i --------------------------
	.section	.nv.info._Z7gpu_dotIiEvPKT_S2_PS0_i,"",@"SHT_CUDA_INFO"
	.sectionflags	@""
	.align	4


	//----- nvinfo : EIATTR_CUDA_API_VERSION
	.align		4
        /*0000*/ 	.byte	0x04, 0x37
        /*0002*/ 	.short	(.L_369 - .L_368)
.L_368:
        /*0004*/ 	.word	0x00000082


	//----- nvinfo : EIATTR_KPARAM_INFO
	.align		4
.L_369:
        /*0008*/ 	.byte	0x04, 0x17
        /*000a*/ 	.short	(.L_371 - .L_370)
.L_370:
        /*000c*/ 	.word	0x00000000
        /*0010*/ 	.short	0x0003
        /*0012*/ 	.short	0x0018
        /*0014*/ 	.byte	0x00, 0xf0, 0x11, 0x00


	//----- nvinfo : EIATTR_KPARAM_INFO
	.align		4
.L_371:
        /*0018*/ 	.byte	0x04, 0x17
        /*001a*/ 	.short	(.L_373 - .L_372)
.L_372:
        /*001c*/ 	.word	0x00000000
        /*0020*/ 	.short	0x0002
        /*0022*/ 	.short	0x0010
        /*0024*/ 	.byte	0x00, 0xf5, 0x21, 0x00


	//----- nvinfo : EIATTR_KPARAM_INFO
	.align		4
.L_373:
        /*0028*/ 	.byte	0x04, 0x17
        /*002a*/ 	.short	(.L_375 - .L_374)
.L_374:
        /*002c*/ 	.word	0x00000000
        /*0030*/ 	.short	0x0001
        /*0032*/ 	.short	0x0008
        /*0034*/ 	.byte	0x00, 0xf5, 0x21, 0x00


	//----- nvinfo : EIATTR_KPARAM_INFO
	.align		4
.L_375:
        /*0038*/ 	.byte	0x04, 0x17
        /*003a*/ 	.short	(.L_377 - .L_376)
.L_376:
        /*003c*/ 	.word	0x00000000
        /*0040*/ 	.short	0x0000
        /*0042*/ 	.short	0x0000
        /*0044*/ 	.byte	0x00, 0xf5, 0x21, 0x00


	//----- nvinfo : EIATTR_SPARSE_MMA_MASK
	.align		4
.L_377:
        /*0048*/ 	.byte	0x03, 0x50
        /*004a*/ 	.short	0x0000


	//----- nvinfo : EIATTR_MAXREG_COUNT
	.align		4
        /*004c*/ 	.byte	0x03, 0x1b
        /*004e*/ 	.short	0x00ff


	//----- nvinfo : EIATTR_NUM_BARRIERS
	.align		4
        /*0050*/ 	.byte	0x02, 0x4c
        /*0052*/ 	.byte	0x01
	.zero		1


	//----- nvinfo : EIATTR_MERCURY_ISA_VERSION
	.align		4
        /*0054*/ 	.byte	0x03, 0x5f
        /*0056*/ 	.short	0x0101


	//----- nvinfo : EIATTR_VRC_CTA_INIT_COUNT
	.align		4
        /*0058*/ 	.byte	0x02, 0x4a
	.zero		1
	.zero		1


	//----- nvinfo : EIATTR_EXIT_INSTR_OFFSETS
	.align		4
        /*005c*/ 	.byte	0x04, 0x1c
        /*005e*/ 	.short	(.L_379 - .L_378)


	//   ....[0]....
.L_378:
        /*0060*/ 	.word	0x00000250


	//   ....[1]....
        /*0064*/ 	.word	0x000002d0


	//----- nvinfo : EIATTR_CBANK_PARAM_SIZE
	.align		4
.L_379:
        /*0068*/ 	.byte	0x03, 0x19
        /*006a*/ 	.short	0x001c


	//----- nvinfo : EIATTR_PARAM_CBANK
	.align		4
        /*006c*/ 	.byte	0x04, 0x0a
        /*006e*/ 	.short	(.L_381 - .L_380)
	.align		4
.L_380:
        /*0070*/ 	.word	index@(.nv.constant0._Z7gpu_dotIiEvPKT_S2_PS0_i)
        /*0074*/ 	.short	0x0380
        /*0076*/ 	.short	0x001c


	//----- nvinfo : EIATTR_SW_WAR
	.align		4
.L_381:
        /*0078*/ 	.byte	0x04, 0x36
        /*007a*/ 	.short	(.L_383 - .L_382)
.L_382:
        /*007c*/ 	.word	0x00000008
.L_383:


//--------------------- .nv.info._Z7gpu_dotIfEvPKT_S2_PS0_i --------------------------
	.section	.nv.info._Z7gpu_dotIfEvPKT_S2_PS0_i,"",@"SHT_CUDA_INFO"
	.sectionflags	@""
	.align	4


	//----- nvinfo : EIATTR_CUDA_API_VERSION
	.align		4
        /*0000*/ 	.byte	0x04, 0x37
        /*0002*/ 	.short	(.L_385 - .L_384)
.L_384:
        /*0004*/ 	.word	0x00000082


	//----- nvinfo : EIATTR_KPARAM_INFO
	.align		4
.L_385:
        /*0008*/ 	.byte	0x04, 0x17
        /*000a*/ 	.short	(.L_387 - .L_386)
.L_386:
        /*000c*/ 	.word	0x00000000
        /*0010*/ 	.short	0x0003
        /*0012*/ 	.short	0x0018
        /*0014*/ 	.byte	0x00, 0xf0, 0x11, 0x00


	//----- nvinfo : EIATTR_KPARAM_INFO
	.align		4
.L_387:
        /*0018*/ 	.byte	0x04, 0x17
        /*001a*/ 	.short	(.L_389 - .L_388)
.L_388:
        /*001c*/ 	.word	0x00000000
        /*0020*/ 	.short	0x0002
        /*0022*/ 	.short	0x0010
        /*0024*/ 	.byte	0x00, 0xf5, 0x21, 0x00


	//----- nvinfo : EIATTR_KPARAM_INFO
	.align		4
.L_389:
        /*0028*/ 	.byte	0x04, 0x17
        /*002a*/ 	.short	(.L_391 - .L_390)
.L_390:
        /*002c*/ 	.word	0x00000000
        /*0030*/ 	.short	0x0001
        /*0032*/ 	.short	0x0008
        /*0034*/ 	.byte	0x00, 0xf5, 0x21, 0x00


	//----- nvinfo : EIATTR_KPARAM_INFO
	.align		4
.L_391:
        /*0038*/ 	.byte	0x04, 0x17
        /*003a*/ 	.short	(.L_393 - .L_392)
.L_392:
        /*003c*/ 	.word	0x00000000
        /*0040*/ 	.short	0x0000
        /*0042*/ 	.short	0x0000
        /*0044*/ 	.byte	0x00, 0xf5, 0x21, 0x00


	//----- nvinfo : EIATTR_SPARSE_MMA_MASK
	.align		4
.L_393:
        /*0048*/ 	.byte	0x03, 0x50
        /*004a*/ 	.short	0x0000


	//----- nvinfo : EIATTR_MAXREG_COUNT
	.align		4
        /*004c*/ 	.byte	0x03, 0x1b
        /*004e*/ 	.short	0x00ff


	//----- nvinfo : EIATTR_NUM_BARRIERS
	.align		4
        /*0050*/ 	.byte	0x02, 0x4c
        /*0052*/ 	.byte	0x01
	.zero		1


	//----- nvinfo : EIATTR_MERCURY_ISA_VERSION
	.align		4
        /*0054*/ 	.byte	0x03, 0x5f
        /*0056*/ 	.short	0x0101


	//----- nvinfo : EIATTR_VRC_CTA_INIT_COUNT
	.align		4
        /*0058*/ 	.byte	0x02, 0x4a
	.zero		1
	.zero		1


	//----- nvinfo : EIATTR_EXIT_INSTR_OFFSETS
	.align		4
        /*005c*/ 	.byte	0x04, 0x1c
        /*005e*/ 	.short	(.L_395 - .L_394)


	//   ....[0]....
.L_394:
        /*0060*/ 	.word	0x00000250


	//   ....[1]....
        /*0064*/ 	.word	0x000002d0


	//----- nvinfo : EIATTR_CBANK_PARAM_SIZE
	.align		4
.L_395:
        /*0068*/ 	.byte	0x03, 0x19
        /*006a*/ 	.short	0x001c


	//----- nvinfo : EIATTR_PARAM_CBANK
	.align		4
        /*006c*/ 	.byte	0x04, 0x0a
        /*006e*/ 	.short	(.L_397 - .L_396)
	.align		4
.L_396:
        /*0070*/ 	.word	index@(.nv.constant0._Z7gpu_dotIfEvPKT_S2_PS0_i)
        /*0074*/ 	.short	0x0380
        /*0076*/ 	.short	0x001c


	//----- nvinfo : EIATTR_SW_WAR
	.align		4
.L_397:
        /*0078*/ 	.byte	0x04, 0x36
        /*007a*/ 	.short	(.L_399 - .L_398)
.L_398:
        /*007c*/ 	.word	0x00000008
.L_399:


//--------------------- .nv.info._Z7gpu_dotIdEvPKT_S2_PS0_i --------------------------
	.section	.nv.info._Z7gpu_dotIdEvPKT_S2_PS0_i,"",@"SHT_CUDA_INFO"
	.sectionflags	@""
	.align	4


	//----- nvinfo : EIATTR_CUDA_API_VERSION
	.align		4
        /*0000*/ 	.byte	0x04, 0x37
        /*0002*/ 	.short	(.L_401 - .L_400)
.L_400:
        /*0004*/ 	.word	0x00000082


	//----- nvinfo : EIATTR_KPARAM_INFO
	.align		4
.L_401:
        /*0008*/ 	.byte	0x04, 0x17
        /*000a*/ 	.short	(.L_403 - .L_402)
.L_402:
        /*000c*/ 	.word	0x00000000
        /*0010*/ 	.short	0x0003
        /*0012*/ 	.short	0x0018
        /*0014*/ 	.byte	0x00, 0xf0, 0x11, 0x00


	//----- nvinfo : EIATTR_KPARAM_INFO
	.align		4
.L_403:
        /*0018*/ 	.byte	0x04, 0x17
        /*001a*/ 	.short	(.L_405 - .L_404)
.L_404:
        /*001c*/ 	.word	0x00000000
        /*0020*/ 	.short	0x0002
        /*0022*/ 	.short	0x0010
        /*0024*/ 	.byte	0x00, 0xf5, 0x21, 0x00


	//----- nvinfo : EIATTR_KPARAM_INFO
	.align		4
.L_405:
        /*0028*/ 	.byte	0x04, 0x17
        /*002a*/ 	.short	(.L_407 - .L_406)
.L_406:
        /*002c*/ 	.word	0x00000000
        /*0030*/ 	.short	0x0001
        /*0032*/ 	.short	0x0008
        /*0034*/ 	.byte	0x00, 0xf5, 0x21, 0x00


	//----- nvinfo : EIATTR_KPARAM_INFO
	.align		4
.L_407:
        /*0038*/ 	.byte	0x04, 0x17
        /*003a*/ 	.short	(.L_409 - .L_408)
.L_408:
        /*003c*/ 	.word	0x00000000
        /*0040*/ 	.short	0x0000
        /*0042*/ 	.short	0x0000
        /*0044*/ 	.byte	0x00, 0xf5, 0x21, 0x00


	//----- nvinfo : EIATTR_SPARSE_MMA_MASK
	.align		4
.L_409:
        /*0048*/ 	.byte	0x03, 0x50
        /*004a*/ 	.short	0x0000


	//----- nvinfo : EIATTR_MAXREG_COUNT
	.align		4
        /*004c*/ 	.byte	0x03, 0x1b
        /*004e*/ 	.short	0x00ff


	//----- nvinfo : EIATTR_NUM_BARRIERS
	.align		4
        /*0050*/ 	.byte	0x02, 0x4c
        /*0052*/ 	.byte	0x01
	.zero		1


	//----- nvinfo : EIATTR_MERCURY_ISA_VERSION
	.align		4
        /*0054*/ 	.byte	0x03, 0x5f
        /*0056*/ 	.short	0x0101


	//----- nvinfo : EIATTR_VRC_CTA_INIT_COUNT
	.align		4
        /*0058*/ 	.byte	0x02, 0x4a
	.zero		1
	.zero		1


	//----- nvinfo : EIATTR_EXIT_INSTR_OFFSETS
	.align		4
        /*005c*/ 	.byte	0x04, 0x1c
        /*005e*/ 	.short	(.L_411 - .L_410)


	//   ....[0]....
.L_410:
        /*0060*/ 	.word	0x00000250


	//   ....[1]....
        /*0064*/ 	.word	0x000002d0


	//----- nvinfo : EIATTR_CBANK_PARAM_SIZE
	.align		4
.L_411:
        /*0068*/ 	.byte	0x03, 0x19
        /*006a*/ 	.short	0x001c


	//----- nvinfo : EIATTR_PARAM_CBANK
	.align		4
        /*006c*/ 	.byte	0x04, 0x0a
        /*006e*/ 	.short	(.L_413 - .L_412)
	.align		4
.L_412:
        /*0070*/ 	.word	index@(.nv.constant0._Z7gpu_dotIdEvPKT_S2_PS0_i)
        /*0074*/ 	.short	0x0380
        /*0076*/ 	.short	0x001c


	//----- nvinfo : EIATTR_SW_WAR
	.align		4
.L_413:
        /*0078*/ 	.byte	0x04, 0x36
        /*007a*/ 	.short	(.L_415 - .L_414)
.L_414:
        /*007c*/ 	.word	0x00000008
.L_415:


//--------------------- .nv.info._Z12resultreduceIiEvPT_S1_i --------------------------
	.section	.nv.info._Z12resultreduceIiEvPT_S1_i,"",@"SHT_CUDA_INFO"
	.sectionflags	@""
	.align	4


	//----- nvinfo : EIATTR_CUDA_API_VERSION
	.align		4
        /*0000*/ 	.byte	0x04, 0x37
        /*0002*/ 	.short	(.L_417 - .L_416)
.L_416:
        /*0004*/ 	.word	0x00000082


	//----- nvinfo : EIATTR_KPARAM_INFO
	.align		4
.L_417:
        /*0008*/ 	.byte	0x04, 0x17
        /*000a*/ 	.short	(.L_419 - .L_418)
.L_418:
        /*000c*/ 	.word	0x00000000
        /*0010*/ 	.short	0x0002
        /*0012*/ 	.short	0x0010
        /*0014*/ 	.byte	0x00, 0xf0, 0x11, 0x00


	//----- nvinfo : EIATTR_KPARAM_INFO
	.align		4
.L_419:
        /*0018*/ 	.byte	0x04, 0x17
        /*001a*/ 	.short	(.L_421 - .L_420)
.L_420:
        /*001c*/ 	.word	0x00000000
        /*0020*/ 	.short	0x0001
        /*0022*/ 	.short	0x0008
        /*0024*/ 	.byte	0x00, 0xf5, 0x21, 0x00


	//----- nvinfo : EIATTR_KPARAM_INFO
	.align		4
.L_421:
        /*0028*/ 	.byte	0x04, 0x17
        /*002a*/ 	.short	(.L_423 - .L_422)
.L_422:
        /*002c*/ 	.word	0x00000000
        /*0030*/ 	.short	0x0000
        /*0032*/ 	.short	0x0000
        /*0034*/ 	.byte	0x00, 0xf5, 0x21, 0x00


	//----- nvinfo : EIATTR_SPARSE_MMA_MASK
	.align		4
.L_423:
        /*0038*/ 	.byte	0x03, 0x50
        /*003a*/ 	.short	0x0000


	//----- nvinfo : EIATTR_MAXREG_COUNT
	.align		4
        /*003c*/ 	.byte	0x03, 0x1b
        /*003e*/ 	.short	0x00ff


	//----- nvinfo : EIATTR_MERCURY_ISA_VERSION
	.align		4
        /*0040*/ 	.byte	0x03, 0x5f
        /*0042*/ 	.short	0x0101


	//----- nvinfo : EIATTR_VRC_CTA_INIT_COUNT
	.align		4
        /*0044*/ 	.byte	0x02, 0x4a
	.zero		1
	.zero		1


	//----- nvinfo : EIATTR_EXIT_INSTR_OFFSETS
	.align		4
        /*0048*/ 	.byte	0x04, 0x1c
        /*004a*/ 	.short	(.L_425 - .L_424)


	//   ....[0]....
.L_424:
        /*004c*/ 	.word	0x00000640


	//----- nvinfo : EIATTR_CBANK_PARAM_SIZE
	.align		4
.L_425:
        /*0050*/ 	.byte	0x03, 0x19
        /*0052*/ 	.short	0x0014


	//----- nvinfo : EIATTR_PARAM_CBANK
	.align		4
        /*0054*/ 	.byte	0x04, 0x0a
        /*0056*/ 	.short	(.L_427 - .L_426)
	.align		4
.L_426:
        /*0058*/ 	.word	index@(.nv.constant0._Z12resultreduceIiEvPT_S1_i)
        /*005c*/ 	.short	0x0380
        /*005e*/ 	.short	0x0014


	//----- nvinfo : EIATTR_SW_WAR
	.align		4
.L_427:
        /*0060*/ 	.byte	0x04, 0x36
        /*0062*/ 	.short	(.L_429 - .L_428)
.L_428:
        /*0064*/ 	.word	0x00000008
.L_429:


//--------------------- .nv.info._Z7gpu_dotIiEvPT_S1_S1_i --------------------------
	.section	.nv.info._Z7gpu_dotIiEvPT_S1_S1_i,"",@"SHT_CUDA_INFO"
	.sectionflags	@""
	.align	4


	//----- nvinfo : EIATTR_CUDA_API_VERSION
	.align		4
        /*0000*/ 	.byte	0x04, 0x37
        /*0002*/ 	.short	(.L_431 - .L_430)
.L_430:
        /*0004*/ 	.word	0x00000082


	//----- nvinfo : EIATTR_KPARAM_INFO
	.align		4
.L_431:
        /*0008*/ 	.byte	0x04, 0x17
        /*000a*/ 	.short	(.L_433 - .L_432)
.L_432:
        /*000c*/ 	.word	0x00000000
        /*0010*/ 	.short	0x0003
        /*0012*/ 	.short	0x0018
        /*0014*/ 	.byte	0x00, 0xf0, 0x11, 0x00


	//----- nvinfo : EIATTR_KPARAM_INFO
	.align		4
.L_433:
        /*0018*/ 	.byte	0x04, 0x17
        /*001a*/ 	.short	(.L_435 - .L_434)
.L_434:
        /*001c*/ 	.word	0x00000000
        /*0020*/ 	.short	0x0002
        /*0022*/ 	.short	0x0010
        /*0024*/ 	.byte	0x00, 0xf5, 0x21, 0x00


	//----- nvinfo : EIATTR_KPARAM_INFO
	.align		4
.L_435:
        /*0028*/ 	.byte	0x04, 0x17
        /*002a*/ 	.short	(.L_437 - .L_436)
.L_436:
        /*002c*/ 	.word	0x00000000
        /*0030*/ 	.short	0x0001
        /*0032*/ 	.short	0x0008
        /*0034*/ 	.byte	0x00, 0xf5, 0x21, 0x00


	//----- nvinfo : EIATTR_KPARAM_INFO
	.align		4
.L_437:
        /*0038*/ 	.byte	0x04, 0x17
        /*003a*/ 	.short	(.L_439 - .L_438)
.L_438:
        /*003c*/ 	.word	0x00000000
        /*0040*/ 	.short	0x0000
        /*0042*/ 	.short	0x0000
        /*0044*/ 	.byte	0x00, 0xf5, 0x21, 0x00


	//----- nvinfo : EIATTR_SPARSE_MMA_MASK
	.align		4
.L_439:
        /*0048*/ 	.byte	0x03, 0x50
        /*004a*/ 	.short	0x0000


	//----- nvinfo : EIATTR_MAXREG_COUNT
	.align		4
        /*004c*/ 	.byte	0x03, 0x1b
        /*004e*/ 	.short	0x00ff


	//----- nvinfo : EIATTR_NUM_BARRIERS
	.align		4
        /*0050*/ 	.byte	0x02, 0x4c
        /*0052*/ 	.byte	0x01
	.zero		1


	//----- nvinfo : EIATTR_MERCURY_ISA_VERSION
	.align		4
        /*0054*/ 	.byte	0x03, 0x5f
        /*0056*/ 	.short	0x0101


	//----- nvinfo : EIATTR_VRC_CTA_INIT_COUNT
	.align		4
        /*0058*/ 	.byte	0x02, 0x4a
	.zero		1
	.zero		1


	//----- nvinfo : EIATTR_EXIT_INSTR_OFFSETS
	.align		4
        /*005c*/ 	.byte	0x04, 0x1c
        /*005e*/ 	.short	(.L_441 - .L_440)


	//   ....[0]....
.L_440:
        /*0060*/ 	.word	0x00000250


	//   ....[1]....
        /*0064*/ 	.word	0x000002d0


	//----- nvinfo : EIATTR_CBANK_PARAM_SIZE
	.align		4
.L_441:
        /*0068*/ 	.byte	0x03, 0x19
        /*006a*/ 	.short	0x001c


	//----- nvinfo : EIATTR_PARAM_CBANK
	.align		4
        /*006c*/ 	.byte	0x04, 0x0a
        /*006e*/ 	.short	(.L_443 - .L_442)
	.align		4
.L_442:
        /*0070*/ 	.word	index@(.nv.constant0._Z7gpu_dotIiEvPT_S1_S1_i)
        /*0074*/ 	.short	0x0380
        /*0076*/ 	.short	0x001c


	//----- nvinfo : EIATTR_SW_WAR
	.align		4
.L_443:
        /*0078*/ 	.byte	0x04, 0x36
        /*007a*/ 	.short	(.L_445 - .L_444)
.L_444:
        /*007c*/ 	.word	0x00000008
.L_445:


//--------------------- .nv.info._Z12resultreduceIfEvPT_S1_i --------------------------
	.section	.nv.info._Z12resultreduceIfEvPT_S1_i,"",@"SHT_CUDA_INFO"
	.sectionflags	@""
	.align	4


	//----- nvinfo : EIATTR_CUDA_API_VERSION
	.align		4
        /*0000*/ 	.byte	0x04, 0x37
        /*0002*/ 	.short	(.L_447 - .L_446)
.L_446:
        /*0004*/ 	.word	0x00000082


	//----- nvinfo : EIATTR_KPARAM_INFO
	.align		4
.L_447:
        /*0008*/ 	.byte	0x04, 0x17
        /*000a*/ 	.short	(.L_449 - .L_448)
.L_448:
        /*000c*/ 	.word	0x00000000
        /*0010*/ 	.short	0x0002
        /*0012*/ 	.short	0x0010
        /*0014*/ 	.byte	0x00, 0xf0, 0x11, 0x00


	//----- nvinfo : EIATTR_KPARAM_INFO
	.align		4
.L_449:
        /*0018*/ 	.byte	0x04, 0x17
        /*001a*/ 	.short	(.L_451 - .L_450)
.L_450:
        /*001c*/ 	.word	0x00000000
        /*0020*/ 	.short	0x0001
        /*0022*/ 	.short	0x0008
        /*0024*/ 	.byte	0x00, 0xf5, 0x21, 0x00


	//----- nvinfo : EIATTR_KPARAM_INFO
	.align		4
.L_451:
        /*0028*/ 	.byte	0x04, 0x17
        /*002a*/ 	.short	(.L_453 - .L_452)
.L_452:
        /*002c*/ 	.word	0x00000000
        /*0030*/ 	.short	0x0000
        /*0032*/ 	.short	0x0000
        /*0034*/ 	.byte	0x00, 0xf5, 0x21, 0x00


	//----- nvinfo : EIATTR_SPARSE_MMA_MASK
	.align		4
.L_453:
        /*0038*/ 	.byte	0x03, 0x50
        /*003a*/ 	.short	0x0000


	//----- nvinfo : EIATTR_MAXREG_COUNT
	.align		4
        /*003c*/ 	.byte	0x03, 0x1b
        /*003e*/ 	.short	0x00ff


	//----- nvinfo : EIATTR_MERCURY_ISA_VERSION
	.align		4
        /*0040*/ 	.byte	0x03, 0x5f
        /*0042*/ 	.short	0x0101


	//----- nvinfo : EIATTR_VRC_CTA_INIT_COUNT
	.align		4
        /*0044*/ 	.byte	0x02, 0x4a
	.zero		1
	.zero		1


	//----- nvinfo : EIATTR_EXIT_INSTR_OFFSETS
	.align		4
        /*0048*/ 	.byte	0x04, 0x1c
        /*004a*/ 	.short	(.L_455 - .L_454)


	//   ....[0]....
.L_454:
        /*004c*/ 	.word	0x00000710


	//----- nvinfo : EIATTR_CBANK_PARAM_SIZE
	.align		4
.L_455:
        /*0050*/ 	.byte	0x03, 0x19
        /*0052*/ 	.short	0x0014


	//----- nvinfo : EIATTR_PARAM_CBANK
	.align		4
        /*0054*/ 	.byte	0x04, 0x0a
        /*0056*/ 	.short	(.L_457 - .L_456)
	.align		4
.L_456:
        /*0058*/ 	.word	index@(.nv.constant0._Z12resultreduceIfEvPT_S1_i)
        /*005c*/ 	.short	0x0380
        /*005e*/ 	.short	0x0014


	//----- nvinfo : EIATTR_SW_WAR
	.align		4
.L_457:
        /*0060*/ 	.byte	0x04, 0x36
        /*0062*/ 	.short	(.L_459 - .L_458)
.L_458:
        /*0064*/ 	.word	0x00000008
.L_459:


//--------------------- .nv.info._Z7gpu_dotIfEvPT_S1_S1_i --------------------------
	.section	.nv.info._Z7gpu_dotIfEvPT_S1_S1_i,"",@"SHT_CUDA_INFO"
	.sectionflags	@""
	.align	4


	//----- nvinfo : EIATTR_CUDA_API_VERSION
	.align		4
        /*0000*/ 	.byte	0x04, 0x37
        /*0002*/ 	.short	(.L_461 - .L_460)
.L_460:
        /*0004*/ 	.word	0x00000082


	//----- nvinfo : EIATTR_KPARAM_INFO
	.align		4
.L_461:
        /*0008*/ 	.byte	0x04, 0x17
        /*000a*/ 	.short	(.L_463 - .L_462)
.L_462:
        /*000c*/ 	.word	0x00000000
        /*0010*/ 	.short	0x0003
        /*0012*/ 	.short	0x0018
        /*0014*/ 	.byte	0x00, 0xf0, 0x11, 0x00


	//----- nvinfo : EIATTR_KPARAM_INFO
	.align		4
.L_463:
        /*0018*/ 	.byte	0x04, 0x17
        /*001a*/ 	.short	(.L_465 - .L_464)
.L_464:
        /*001c*/ 	.word	0x00000000
        /*0020*/ 	.short	0x0002
        /*0022*/ 	.short	0x0010
        /*0024*/ 	.byte	0x00, 0xf5, 0x21, 0x00


	//----- nvinfo : EIATTR_KPARAM_INFO
	.align		4
.L_465:
        /*0028*/ 	.byte	0x04, 0x17
        /*002a*/ 	.short	(.L_467 - .L_466)
.L_466:
        /*002c*/ 	.word	0x00000000
        /*0030*/ 	.short	0x0001
        /*0032*/ 	.short	0x0008
        /*0034*/ 	.byte	0x00, 0xf5, 0x21, 0x00


	//----- nvinfo : EIATTR_KPARAM_INFO
	.align		4
.L_467:
        /*0038*/ 	.byte	0x04, 0x17
        /*003a*/ 	.short	(.L_469 - .L_468)
.L_468:
        /*003c*/ 	.word	0x00000000
        /*0040*/ 	.short	0x0000
        /*0042*/ 	.short	0x0000
        /*0044*/ 	.byte	0x00, 0xf5, 0x21, 0x00


	//----- nvinfo : EIATTR_SPARSE_MMA_MASK
	.align		4
.L_469:
        /*0048*/ 	.byte	0x03, 0x50
        /*004a*/ 	.short	0x0000


	//----- nvinfo : EIATTR_MAXREG_COUNT
	.align		4
        /*004c*/ 	.byte	0x03, 0x1b
        /*004e*/ 	.short	0x00ff


	//----- nvinfo : EIATTR_NUM_BARRIERS
	.align		4
        /*0050*/ 	.byte	0x02, 0x4c
        /*0052*/ 	.byte	0x01
	.zero		1


	//----- nvinfo : EIATTR_MERCURY_ISA_VERSION
	.align		4
        /*0054*/ 	.byte	0x03, 0x5f
        /*0056*/ 	.short	0x0101


	//----- nvinfo : EIATTR_VRC_CTA_INIT_COUNT
	.align		4
        /*0058*/ 	.byte	0x02, 0x4a
	.zero		1
	.zero		1


	//----- nvinfo : EIATTR_EXIT_INSTR_OFFSETS
	.align		4
        /*005c*/ 	.byte	0x04, 0x1c
        /*005e*/ 	.short	(.L_471 - .L_470)


	//   ....[0]....
.L_470:
        /*0060*/ 	.word	0x00000250


	//   ....[1]....
        /*0064*/ 	.word	0x000002d0


	//----- nvinfo : EIATTR_CBANK_PARAM_SIZE
	.align		4
.L_471:
        /*0068*/ 	.byte	0x03, 0x19
        /*006a*/ 	.short	0x001c


	//----- nvinfo : EIATTR_PARAM_CBANK
	.align		4
        /*006c*/ 	.byte	0x04, 0x0a
        /*006e*/ 	.short	(.L_473 - .L_472)
	.align		4
.L_472:
        /*0070*/ 	.word	index@(.nv.constant0._Z7gpu_dotIfEvPT_S1_S1_i)
        /*0074*/ 	.short	0x0380
        /*0076*/ 	.short	0x001c


	//----- nvinfo : EIATTR_SW_WAR
	.align		4
.L_473:
        /*0078*/ 	.byte	0x04, 0x36
        /*007a*/ 	.short	(.L_475 - .L_474)
.L_474:
        /*007c*/ 	.word	0x00000008
.L_475:


//--------------------- .nv.info._Z12resultreduceIdEvPT_S1_i --------------------------
	.section	.nv.info._Z12resultreduceIdEvPT_S1_i,"",@"SHT_CUDA_INFO"
	.sectionflags	@""
	.align	4


	//----- nvinfo : EIATTR_CUDA_API_VERSION
	.align		4
        /*0000*/ 	.byte	0x04, 0x37
        /*0002*/ 	.short	(.L_477 - .L_476)
.L_476:
        /*0004*/ 	.word	0x00000082


	//----- nvinfo : EIATTR_KPARAM_INFO
	.align		4
.L_477:
        /*0008*/ 	.byte	0x04, 0x17
        /*000a*/ 	.short	(.L_479 - .L_478)
.L_478:
        /*000c*/ 	.word	0x00000000
        /*0010*/ 	.short	0x0002
        /*0012*/ 	.short	0x0010
        /*0014*/ 	.byte	0x00, 0xf0, 0x11, 0x00


	//----- nvinfo : EIATTR_KPARAM_INFO
	.align		4
.L_479:
        /*0018*/ 	.byte	0x04, 0x17
        /*001a*/ 	.short	(.L_481 - .L_480)
.L_480:
        /*001c*/ 	.word	0x00000000
        /*0020*/ 	.short	0x0001
        /*0022*/ 	.short	0x0008
        /*0024*/ 	.byte	0x00, 0xf5, 0x21, 0x00


	//----- nvinfo : EIATTR_KPARAM_INFO
	.align		4
.L_481:
        /*0028*/ 	.byte	0x04, 0x17
        /*002a*/ 	.short	(.L_483 - .L_482)
.L_482:
        /*002c*/ 	.word	0x00000000
        /*0030*/ 	.short	0x0000
        /*0032*/ 	.short	0x0000
        /*0034*/ 	.byte	0x00, 0xf5, 0x21, 0x00


	//----- nvinfo : EIATTR_SPARSE_MMA_MASK
	.align		4
.L_483:
        /*0038*/ 	.byte	0x03, 0x50
        /*003a*/ 	.short	0x0000


	//----- nvinfo : EIATTR_MAXREG_COUNT
	.align		4
        /*003c*/ 	.byte	0x03, 0x1b
        /*003e*/ 	.short	0x00ff


	//----- nvinfo : EIATTR_MERCURY_ISA_VERSION
	.align		4
        /*0040*/ 	.byte	0x03, 0x5f
        /*0042*/ 	.short	0x0101


	//----- nvinfo : EIATTR_VRC_CTA_INIT_COUNT
	.align		4
        /*0044*/ 	.byte	0x02, 0x4a
	.zero		1
	.zero		1


	//----- nvinfo : EIATTR_EXIT_INSTR_OFFSETS
	.align		4
        /*0048*/ 	.byte	0x04, 0x1c
        /*004a*/ 	.short	(.L_485 - .L_484)


	//   ....[0]....
.L_484:
        /*004c*/ 	.word	0x00000730


	//----- nvinfo : EIATTR_CBANK_PARAM_SIZE
	.align		4
.L_485:
        /*0050*/ 	.byte	0x03, 0x19
        /*0052*/ 	.short	0x0014


	//----- nvinfo : EIATTR_PARAM_CBANK
	.align		4
        /*0054*/ 	.byte	0x04, 0x0a
        /*0056*/ 	.short	(.L_487 - .L_486)
	.align		4
.L_486:
        /*0058*/ 	.word	index@(.nv.constant0._Z12resultreduceIdEvPT_S1_i)
        /*005c*/ 	.short	0x0380
        /*005e*/ 	.short	0x0014


	//----- nvinfo : EIATTR_SW_WAR
	.align		4
.L_487:
        /*0060*/ 	.byte	0x04, 0x36
        /*0062*/ 	.short	(.L_489 - .L_488)
.L_488:
        /*0064*/ 	.word	0x00000008
.L_489:


//--------------------- .nv.info._Z7gpu_dotIdEvPT_S1_S1_i --------------------------
	.section	.nv.info._Z7gpu_dotIdEvPT_S1_S1_i,"",@"SHT_CUDA_INFO"
	.sectionflags	@""
	.align	4


	//----- nvinfo : EIATTR_CUDA_API_VERSION
	.align		4
        /*0000*/ 	.byte	0x04, 0x37
        /*0002*/ 	.short	(.L_491 - .L_490)
.L_490:
        /*0004*/ 	.word	0x00000082


	//----- nvinfo : EIATTR_KPARAM_INFO
	.align		4
.L_491:
        /*0008*/ 	.byte	0x04, 0x17
        /*000a*/ 	.short	(.L_493 - .L_492)
.L_492:
        /*000c*/ 	.word	0x00000000
        /*0010*/ 	.short	0x0003
        /*0012*/ 	.short	0x0018
        /*0014*/ 	.byte	0x00, 0xf0, 0x11, 0x00


	//----- nvinfo : EIATTR_KPARAM_INFO
	.align		4
.L_493:
        /*0018*/ 	.byte	0x04, 0x17
        /*001a*/ 	.short	(.L_495 - .L_494)
.L_494:
        /*001c*/ 	.word	0x00000000
        /*0020*/ 	.short	0x0002
        /*0022*/ 	.short	0x0010
        /*0024*/ 	.byte	0x00, 0xf5, 0x21, 0x00


	//----- nvinfo : EIATTR_KPARAM_INFO
	.align		4
.L_495:
        /*0028*/ 	.byte	0x04, 0x17
        /*002a*/ 	.short	(.L_497 - .L_496)
.L_496:
        /*002c*/ 	.word	0x00000000
        /*0030*/ 	.short	0x0001
        /*0032*/ 	.short	0x0008
        /*0034*/ 	.byte	0x00, 0xf5, 0x21, 0x00


	//----- nvinfo : EIATTR_KPARAM_INFO
	.align		4
.L_497:
        /*0038*/ 	.byte	0x04, 0x17
        /*003a*/ 	.short	(.L_499 - .L_498)
.L_498:
        /*003c*/ 	.word	0x00000000
        /*0040*/ 	.short	0x0000
        /*0042*/ 	.short	0x0000
        /*0044*/ 	.byte	0x00, 0xf5, 0x21, 0x00


	//----- nvinfo : EIATTR_SPARSE_MMA_MASK
	.align		4
.L_499:
        /*0048*/ 	.byte	0x03, 0x50
        /*004a*/ 	.short	0x0000


	//----- nvinfo : EIATTR_MAXREG_COUNT
	.align		4
        /*004c*/ 	.byte	0x03, 0x1b
        /*004e*/ 	.short	0x00ff


	//----- nvinfo : EIATTR_NUM_BARRIERS
	.align		4
        /*0050*/ 	.byte	0x02, 0x4c
        /*0052*/ 	.byte	0x01
	.zero		1


	//----- nvinfo : EIATTR_MERCURY_ISA_VERSION
	.align		4
        /*0054*/ 	.byte	0x03, 0x5f
        /*0056*/ 	.short	0x0101


	//----- nvinfo : EIATTR_VRC_CTA_INIT_COUNT
	.align		4
        /*0058*/ 	.byte	0x02, 0x4a
	.zero		1
	.zero		1


	//----- nvinfo : EIATTR_EXIT_INSTR_OFFSETS
	.align		4
        /*005c*/ 	.byte	0x04, 0x1c
        /*005e*/ 	.short	(.L_501 - .L_500)


	//   ....[0]....
.L_500:
        /*0060*/ 	.word	0x00000250


	//   ....[1]....
        /*0064*/ 	.word	0x000002d0


	//----- nvinfo : EIATTR_CBANK_PARAM_SIZE
	.align		4
.L_501:
        /*0068*/ 	.byte	0x03, 0x19
        /*006a*/ 	.short	0x001c


	//----- nvinfo : EIATTR_PARAM_CBANK
	.align		4
        /*006c*/ 	.byte	0x04, 0x0a
        /*006e*/ 	.short	(.L_503 - .L_502)
	.align		4
.L_502:
        /*0070*/ 	.word	index@(.nv.constant0._Z7gpu_dotIdEvPT_S1_S1_i)
        /*0074*/ 	.short	0x0380
        /*0076*/ 	.short	0x001c


	//----- nvinfo : EIATTR_SW_WAR
	.align		4
.L_503:
        /*0078*/ 	.byte	0x04, 0x36
        /*007a*/ 	.short	(.L_505 - .L_504)
.L_504:
        /*007c*/ 	.word	0x00000008
.L_505:


//--------------------- .nv.info._Z6gpu_axIdddEvPT_PKT0_PT1_Pmmm --------------------------
	.section	.nv.info._Z6gpu_axIdddEvPT_PKT0_PT1_Pmmm,"",@"SHT_CUDA_INFO"
	.sectionflags	@""
	.align	4


	//----- nvinfo : EIATTR_CUDA_API_VERSION
	.align		4
        /*0000*/ 	.byte	0x04, 0x37
        /*0002*/ 	.short	(.L_507 - .L_506)
.L_506:
        /*0004*/ 	.word	0x00000082


	//----- nvinfo : EIATTR_KPARAM_INFO
	.align		4
.L_507:
        /*0008*/ 	.byte	0x04, 0x17
        /*000a*/ 	.short	(.L_509 - .L_508)
.L_508:
        /*000c*/ 	.word	0x00000000
        /*0010*/ 	.short	0x0005
        /*0012*/ 	.short	0x0028
        /*0014*/ 	.byte	0x00, 0xf0, 0x21, 0x00


	//----- nvinfo : EIATTR_KPARAM_INFO
	.align		4
.L_509:
        /*0018*/ 	.byte	0x04, 0x17
        /*001a*/ 	.short	(.L_511 - .L_510)
.L_510:
        /*001c*/ 	.word	0x00000000
        /*0020*/ 	.short	0x0004
        /*0022*/ 	.short	0x0020
        /*0024*/ 	.byte	0x00, 0xf0, 0x21, 0x00


	//----- nvinfo : EIATTR_KPARAM_INFO
	.align		4
.L_511:
        /*0028*/ 	.byte	0x04, 0x17
        /*002a*/ 	.short	(.L_513 - .L_512)
.L_512:
        /*002c*/ 	.word	0x00000000
        /*0030*/ 	.short	0x0003
        /*0032*/ 	.short	0x0018
        /*0034*/ 	.byte	0x00, 0xf5, 0x21, 0x00


	//----- nvinfo : EIATTR_KPARAM_INFO
	.align		4
.L_513:
        /*0038*/ 	.byte	0x04, 0x17
        /*003a*/ 	.short	(.L_515 - .L_514)
.L_514:
        /*003c*/ 	.word	0x00000000
        /*0040*/ 	.short	0x0002
        /*0042*/ 	.short	0x0010
        /*0044*/ 	.byte	0x00, 0xf5, 0x21, 0x00


	//----- nvinfo : EIATTR_KPARAM_INFO
	.align		4
.L_515:
        /*0048*/ 	.byte	0x04, 0x17
        /*004a*/ 	.short	(.L_517 - .L_516)
.L_516:
        /*004c*/ 	.word	0x00000000
        /*0050*/ 	.short	0x0001
        /*0052*/ 	.short	0x0008
        /*0054*/ 	.byte	0x00, 0xf5, 0x21, 0x00


	//----- nvinfo : EIATTR_KPARAM_INFO
	.align		4
.L_517:
        /*0058*/ 	.byte	0x04, 0x17
        /*005a*/ 	.short	(.L_519 - .L_518)
.L_518:
        /*005c*/ 	.word	0x00000000
        /*0060*/ 	.short	0x0000
        /*0062*/ 	.short	0x0000
        /*0064*/ 	.byte	0x00, 0xf5, 0x21, 0x00


	//----- nvinfo : EIATTR_SPARSE_MMA_MASK
	.align		4
.L_519:
        /*0068*/ 	.byte	0x03, 0x50
        /*006a*/ 	.short	0x0000


	//----- nvinfo : EIATTR_MAXREG_COUNT
	.align		4
        /*006c*/ 	.byte	0x03, 0x1b
        /*006e*/ 	.short	0x00ff


	//----- nvinfo : EIATTR_MERCURY_ISA_VERSION
	.align		4
        /*0070*/ 	.byte	0x03, 0x5f
        /*0072*/ 	.short	0x0101


	//----- nvinfo : EIATTR_VRC_CTA_INIT_COUNT
	.align		4
        /*0074*/ 	.byte	0x02, 0x4a
	.zero		1
	.zero		1


	//----- nvinfo : EIATTR_EXIT_INSTR_OFFSETS
	.align		4
        /*0078*/ 	.byte	0x04, 0x1c
        /*007a*/ 	.short	(.L_521 - .L_520)


	//   ....[0]....
.L_520:
        /*007c*/ 	.word	0x00000090


	//   ....[1]....
        /*0080*/ 	.word	0x00001170


	//----- nvinfo : EIATTR_CBANK_PARAM_SIZE
	.align		4
.L_521:
        /*0084*/ 	.byte	0x03, 0x19
        /*0086*/ 	.short	0x0030


	//----- nvinfo : EIATTR_PARAM_CBANK
	.align		4
        /*0088*/ 	.byte	0x04, 0x0a
        /*008a*/ 	.short	(.L_523 - .L_522)
	.align		4
.L_522:
        /*008c*/ 	.word	index@(.nv.constant0._Z6gpu_axIdddEvPT_PKT0_PT1_Pmmm)
        /*0090*/ 	.short	0x0380
        /*0092*/ 	.short	0x0030


	//----- nvinfo : EIATTR_SW_WAR
	.align		4
.L_523:
        /*0094*/ 	.byte	0x04, 0x36
        /*0096*/ 	.short	(.L_525 - .L_524)
.L_524:
        /*0098*/ 	.word	0x00000008
.L_525:


//--------------------- .nv.info._Z6gpu_axIfffEvPT_PKT0_PT1_Pmmm --------------------------
	.section	.nv.info._Z6gpu_axIfffEvPT_PKT0_PT1_Pmmm,"",@"SHT_CUDA_INFO"
	.sectionflags	@""
	.align	4


	//----- nvinfo : EIATTR_CUDA_API_VERSION
	.align		4
        /*0000*/ 	.byte	0x04, 0x37
        /*0002*/ 	.short	(.L_527 - .L_526)
.L_526:
        /*0004*/ 	.word	0x00000082


	//----- nvinfo : EIATTR_KPARAM_INFO
	.align		4
.L_527:
        /*0008*/ 	.byte	0x04, 0x17
        /*000a*/ 	.short	(.L_529 - .L_528)
.L_528:
        /*000c*/ 	.word	0x00000000
        /*0010*/ 	.short	0x0005
        /*0012*/ 	.short	0x0028
        /*0014*/ 	.byte	0x00, 0xf0, 0x21, 0x00


	//----- nvinfo : EIATTR_KPARAM_INFO
	.align		4
.L_529:
        /*0018*/ 	.byte	0x04, 0x17
        /*001a*/ 	.short	(.L_531 - .L_530)
.L_530:
        /*001c*/ 	.word	0x00000000
        /*0020*/ 	.short	0x0004
        /*0022*/ 	.short	0x0020
        /*0024*/ 	.byte	0x00, 0xf0, 0x21, 0x00


	//----- nvinfo : EIATTR_KPARAM_INFO
	.align		4
.L_531:
        /*0028*/ 	.byte	0x04, 0x17
        /*002a*/ 	.short	(.L_533 - .L_532)
.L_532:
        /*002c*/ 	.word	0x00000000
        /*0030*/ 	.short	0x0003
        /*0032*/ 	.short	0x0018
        /*0034*/ 	.byte	0x00, 0xf5, 0x21, 0x00


	//----- nvinfo : EIATTR_KPARAM_INFO
	.align		4
.L_533:
        /*0038*/ 	.byte	0x04, 0x17
        /*003a*/ 	.short	(.L_535 - .L_534)
.L_534:
        /*003c*/ 	.word	0x00000000
        /*0040*/ 	.short	0x0002
        /*0042*/ 	.short	0x0010
        /*0044*/ 	.byte	0x00, 0xf5, 0x21, 0x00


	//----- nvinfo : EIATTR_KPARAM_INFO
	.align		4
.L_535:
        /*0048*/ 	.byte	0x04, 0x17
        /*004a*/ 	.short	(.L_537 - .L_536)
.L_536:
        /*004c*/ 	.word	0x00000000
        /*0050*/ 	.short	0x0001
        /*0052*/ 	.short	0x0008
        /*0054*/ 	.byte	0x00, 0xf5, 0x21, 0x00


	//----- nvinfo : EIATTR_KPARAM_INFO
	.align		4
.L_537:
        /*0058*/ 	.byte	0x04, 0x17
        /*005a*/ 	.short	(.L_539 - .L_538)
.L_538:
        /*005c*/ 	.word	0x00000000
        /*0060*/ 	.short	0x0000
        /*0062*/ 	.short	0x0000
        /*0064*/ 	.byte	0x00, 0xf5, 0x21, 0x00


	//----- nvinfo : EIATTR_SPARSE_MMA_MASK
	.align		4
.L_539:
        /*0068*/ 	.byte	0x03, 0x50
        /*006a*/ 	.short	0x0000


	//----- nvinfo : EIATTR_MAXREG_COUNT
	.align		4
        /*006c*/ 	.byte	0x03, 0x1b
        /*006e*/ 	.short	0x00ff


	//----- nvinfo : EIATTR_MERCURY_ISA_VERSION
	.align		4
        /*0070*/ 	.byte	0x03, 0x5f
        /*0072*/ 	.short	0x0101


	//----- nvinfo : EIATTR_VRC_CTA_INIT_COUNT
	.align		4
        /*0074*/ 	.byte	0x02, 0x4a
	.zero		1
	.zero		1


	//----- nvinfo : EIATTR_EXIT_INSTR_OFFSETS
	.align		4
        /*0078*/ 	.byte	0x04, 0x1c
        /*007a*/ 	.short	(.L_541 - .L_540)


	//   ....[0]....
.L_540:
        /*007c*/ 	.word	0x00000090


	//   ....[1]....
        /*0080*/ 	.word	0x00001120


	//----- nvinfo : EIATTR_CBANK_PARAM_SIZE
	.align		4
.L_541:
        /*0084*/ 	.byte	0x03, 0x19
        /*0086*/ 	.short	0x0030


	//----- nvinfo : EIATTR_PARAM_CBANK
	.align		4
        /*0088*/ 	.byte	0x04, 0x0a
        /*008a*/ 	.short	(.L_543 - .L_542)
	.align		4
.L_542:
        /*008c*/ 	.word	index@(.nv.constant0._Z6gpu_axIfffEvPT_PKT0_PT1_Pmmm)
        /*0090*/ 	.short	0x0380
        /*0092*/ 	.short	0x0030


	//----- nvinfo : EIATTR_SW_WAR
	.align		4
.L_543:
        /*0094*/ 	.byte	0x04, 0x36
        /*0096*/ 	.short	(.L_545 - .L_544)
.L_544:
        /*0098*/ 	.word	0x00000008
.L_545:


//--------------------- .nv.callgraph             --------------------------
	.section	.nv.callgraph,"",@"SHT_CUDA_CALLGRAPH"
	.align	4
	.sectionentsize	8
	.align		4
        /*0000*/ 	.word	0x00000000
	.align		4
        /*0004*/ 	.word	0xffffffff
	.align		4
        /*0008*/ 	.word	0x00000000
	.align		4
        /*000c*/ 	.word	0xfffffffe
	.align		4
        /*0010*/ 	.word	0x00000000
	.align		4
        /*0014*/ 	.word	0xfffffffd
	.align		4
        /*0018*/ 	.word	0x00000000
	.align		4
        /*001c*/ 	.word	0xfffffffc


//--------------------- .text._Z7copygpuIiEvPKT_S0_PS0_m --------------------------
	.section	.text._Z7copygpuIiEvPKT_S0_PS0_m,"ax",@progbits
	.align	128
        .global         _Z7copygpuIiEvPKT_S0_PS0_m
        .type           _Z7copygpuIiEvPKT_S0_PS0_m,@function
        .size           _Z7copygpuIiEvPKT_S0_PS0_m,(.L_x_101 - _Z7copygpuIiEvPKT_S0_PS0_m)
        .other          _Z7copygpuIiEvPKT_S0_PS0_m,@"STO_CUDA_ENTRY STV_DEFAULT"
_Z7copygpuIiEvPKT_S0_PS0_m:
.text._Z7copygpuIiEvPKT_S0_PS0_m:
[----:B------:R-:W-:Y:S01]  /*0000*/  LDC R1, c[0x0][0x37c] ;  /* 0x0000df00ff017b82 */ /* 0x000fe20000000800 */
[----:B------:R-:W0:Y:S07]  /*0010*/  S2R R0, SR_TID.X ;  /* 0x0000000000007919 */ /* 0x000e2e0000002100 */
[----:B------:R-:W0:Y:S01]  /*0020*/  S2UR UR4, SR_CTAID.X ;  /* 0x00000000000479c3 */ /* 0x000e220000002500 */
[----:B------:R-:W1:Y:S07]  /*0030*/  LDCU.64 UR6, c[0x0][0x398] ;  /* 0x00007300ff0677ac */ /* 0x000e6e0008000a00 */
[----:B------:R-:W0:Y:S02]  /*0040*/  LDC R3, c[0x0][0x360] ;  /* 0x0000d800ff037b82 */ /* 0x000e240000000800 */
[----:B0-----:R-:W-:-:S05]  /*0050*/  IMAD R0, R3, UR4, R0 ;  /* 0x0000000403007c24 */ /* 0x001fca000f8e0200 */
[----:B-1----:R-:W-:Y:S02]  /*0060*/  ISETP.GE.U32.AND P0, PT, R0, UR6, PT ;  /* 0x0000000600007c0c */ /* 0x002fe4000bf06070 */
[----:B------:R-:W-:-:S04]  /*0070*/  SHF.R.S32.HI R3, RZ, 0x1f, R0 ;  /* 0x0000001fff037819 */ /* 0x000fc80000011400 */
[----:B------:R-:W-:-:S13]  /*0080*/  ISETP.GE.U32.AND.EX P0, PT, R3, UR7, PT, P0 ;  /* 0x0000000703007c0c */ /* 0x000fda000bf06100 */
[----:B------:R-:W-:Y:S05]  /*0090*/  @P0 EXIT ;  /* 0x000000000000094d */ /* 0x000fea0003800000 */
[----:B------:R-:W0:Y:S01]  /*00a0*/  LDCU.64 UR6, c[0x0][0x380] ;  /* 0x00007000ff0677ac */ /* 0x000e220008000a00 */
[C---:B------:R-:W-:Y:S01]  /*00b0*/  IMAD.SHL.U32 R4, R0.reuse, 0x4, RZ ;  /* 0x0000000400047824 */ /* 0x040fe200078e00ff */
[----:B------:R-:W-:Y:S01]  /*00c0*/  SHF.L.U64.HI R0, R0, 0x2, R3 ;  /* 0x0000000200007819 */ /* 0x000fe20000010203 */
[----:B------:R-:W1:Y:S01]  /*00d0*/  LDCU.64 UR4, c[0x0][0x358] ;  /* 0x00006b00ff0477ac */ /* 0x000e620008000a00 */
[----:B------:R-:W2:Y:S02]  /*00e0*/  LDCU.64 UR8, c[0x0][0x390] ;  /* 0x00007200ff0877ac */ /* 0x000ea40008000a00 */
[----:B0-----:R-:W-:Y:S01]  /*00f0*/  IADD3 R2, P0, PT, R4, UR6, RZ ;  /* 0x0000000604027c10 */ /* 0x001fe2000ff1e0ff */
[----:B------:R-:W0:Y:S03]  /*0100*/  LDCU UR6, c[0x0][0x388] ;  /* 0x00007100ff0677ac */ /* 0x000e260008000800 */
[----:B------:R-:W-:-:S05]  /*0110*/  IADD3.X R3, PT, PT, R0, UR7, RZ, P0, !PT ;  /* 0x0000000700037c10 */ /* 0x000fca00087fe4ff */
[----:B-1----:R-:W0:Y:S01]  /*0120*/  LDG.E R2, desc[UR4][R2.64] ;  /* 0x0000000402027981 */ /* 0x002e22000c1e1900 */
[----:B--2---:R-:W-:-:S04]  /*0130*/  IADD3 R4, P0, PT, R4, UR8, RZ ;  /* 0x0000000804047c10 */ /* 0x004fc8000ff1e0ff */
[----:B------:R-:W-:Y:S01]  /*0140*/  IADD3.X R5, PT, PT, R0, UR9, RZ, P0, !PT ;  /* 0x0000000900057c10 */ /* 0x000fe200087fe4ff */
[----:B0-----:R-:W-:-:S05]  /*0150*/  IMAD R7, R2, UR6, RZ ;  /* 0x0000000602077c24 */ /* 0x001fca000f8e02ff */
[----:B------:R-:W-:Y:S01]  /*0160*/  STG.E desc[UR4][R4.64], R7 ;  /* 0x0000000704007986 */ /* 0x000fe2000c101904 */
[----:B------:R-:W-:Y:S05]  /*0170*/  EXIT ;  /* 0x000000000000794d */ /* 0x000fea0003800000 */
.L_x_0:
[----:B------:R-:W-:-:S00]  /*0180*/  BRA `(.L_x_0) ;  /* 0xfffffffc00fc7947 */ /* 0x000fc0000383ffff */
[----:B------:R-:W-:-:S00]  /*0190*/  NOP ;  /* 0x0000000000007918 */ /* 0x000fc00000000000 */
        /* <DEDUP_REMOVED lines=14> */
.L_x_101:


//--------------------- .text._Z7copygpuIfEvPKT_S0_PS0_m --------------------------
	.section	.text._Z7copygpuIfEvPKT_S0_PS0_m,"ax",@progbits
	.align	128
        .global         _Z7copygpuIfEvPKT_S0_PS0_m
        .type           _Z7copygpuIfEvPKT_S0_PS0_m,@function
        .size           _Z7copygpuIfEvPKT_S0_PS0_m,(.L_x_102 - _Z7copygpuIfEvPKT_S0_PS0_m)
        .other          _Z7copygpuIfEvPKT_S0_PS0_m,@"STO_CUDA_ENTRY STV_DEFAULT"
_Z7copygpuIfEvPKT_S0_PS0_m:
.text._Z7copygpuIfEvPKT_S0_PS0_m:
        /* <DEDUP_REMOVED lines=21> */
[----:B0-----:R-:W-:-:S05]  /*0150*/  FMUL R7, R2, UR6 ;  /* 0x0000000602077c20 */ /* 0x001fca0008400000 */
[----:B------:R-:W-:Y:S01]  /*0160*/  STG.E desc[UR4][R4.64], R7 ;  /* 0x0000000704007986 */ /* 0x000fe2000c101904 */
[----:B------:R-:W-:Y:S05]  /*0170*/  EXIT ;  /* 0x000000000000794d */ /* 0x000fea0003800000 */
.L_x_1:
        /* <DEDUP_REMOVED lines=16> */
.L_x_102:


//--------------------- .text._Z7copygpuIdEvPKT_S0_PS0_m --------------------------
	.section	.text._Z7copygpuIdEvPKT_S0_PS0_m,"ax",@progbits
	.align	128
        .global         _Z7copygpuIdEvPKT_S0_PS0_m
        .type           _Z7copygpuIdEvPKT_S0_PS0_m,@function
        .size           _Z7copygpuIdEvPKT_S0_PS0_m,(.L_x_103 - _Z7copygpuIdEvPKT_S0_PS0_m)
        .other          _Z7copygpuIdEvPKT_S0_PS0_m,@"STO_CUDA_ENTRY STV_DEFAULT"
_Z7copygpuIdEvPKT_S0_PS0_m:
.text._Z7copygpuIdEvPKT_S0_PS0_m:
        /* <DEDUP_REMOVED lines=15> */
[----:B0-----:R-:W-:-:S04]  /*00f0*/  IADD3 R4, P0, PT, R6, UR6, RZ ;  /* 0x0000000606047c10 */ /* 0x001fc8000ff1e0ff */
[----:B------:R-:W-:Y:S01]  /*0100*/  IADD3.X R5, PT, PT, R0, UR7, RZ, P0, !PT ;  /* 0x0000000700057c10 */ /* 0x000fe200087fe4ff */
[----:B------:R-:W0:Y:S04]  /*0110*/  LDCU.64 UR6, c[0x0][0x388] ;  /* 0x00007100ff0677ac */ /* 0x000e280008000a00 */
[----:B-1----:R-:W0:Y:S01]  /*0120*/  LDG.E.64 R2, desc[UR4][R4.64] ;  /* 0x0000000404027981 */ /* 0x002e22000c1e1b00 */
[----:B--2---:R-:W-:-:S04]  /*0130*/  IADD3 R6, P0, PT, R6, UR8, RZ ;  /* 0x0000000806067c10 */ /* 0x004fc8000ff1e0ff */
[----:B------:R-:W-:Y:S01]  /*0140*/  IADD3.X R7, PT, PT, R0, UR9, RZ, P0, !PT ;  /* 0x0000000900077c10 */ /* 0x000fe200087fe4ff */
[----:B0-----:R-:W-:-:S07]  /*0150*/  DMUL R2, R2, UR6 ;  /* 0x0000000602027c28 */ /* 0x001fce0008000000 */
[----:B------:R-:W-:Y:S01]  /*0160*/  STG.E.64 desc[UR4][R6.64], R2 ;  /* 0x0000000206007986 */ /* 0x000fe2000c101b04 */
[----:B------:R-:W-:Y:S05]  /*0170*/  EXIT ;  /* 0x000000000000794d */ /* 0x000fea0003800000 */
.L_x_2:
        /* <DEDUP_REMOVED lines=16> */
.L_x_103:


//--------------------- .text._Z15resultreducemaxIfEvPT_S1_i --------------------------
	.section	.text._Z15resultreducemaxIfEvPT_S1_i,"ax",@progbits
	.align	128
        .global         _Z15resultreducemaxIfEvPT_S1_i
        .type           _Z15resultreducemaxIfEvPT_S1_i,@function
        .size           _Z15resultreducemaxIfEvPT_S1_i,(.L_x_104 - _Z15resultreducemaxIfEvPT_S1_i)
        .other          _Z15resultreducemaxIfEvPT_S1_i,@"STO_CUDA_ENTRY STV_DEFAULT"
_Z15resultreducemaxIfEvPT_S1_i:
.text._Z15resultreducemaxIfEvPT_S1_i:
[----:B------:R-:W-:Y:S08]  /*0000*/  LDC R1, c[0x0][0x37c] ;  /* 0x0000df00ff017b82 */ /* 0x000ff00000000800 */
[----:B------:R-:W0:Y:S01]  /*0010*/  LDC.64 R2, c[0x0][0x388] ;  /* 0x0000e200ff027b82 */ /* 0x000e220000000a00 */
[----:B------:R-:W0:Y:S01]  /*0020*/  LDCU.64 UR10, c[0x0][0x358] ;  /* 0x00006b00ff0a77ac */ /* 0x000e220008000a00 */
[----:B------:R-:W1:Y:S01]  /*0030*/  LDCU UR5, c[0x0][0x390] ;  /* 0x00007200ff0577ac */ /* 0x000e620008000800 */
[----:B0-----:R0:W5:Y:S01]  /*0040*/  LDG.E R0, desc[UR10][R2.64] ;  /* 0x0000000a02007981 */ /* 0x001162000c1e1900 */
[----:B-1----:R-:W-:-:S09]  /*0050*/  UISETP.GE.AND UP0, UPT, UR5, 0x2, UPT ;  /* 0x000000020500788c */ /* 0x002fd2000bf06270 */
[----:B0-----:R-:W-:Y:S05]  /*0060*/  BRA.U !UP0, `(.L_x_3) ;  /* 0x0000000908207547 */ /* 0x001fea000b800000 */
[----:B------:R-:W-:Y:S01]  /*0070*/  UIADD3 UR4, UPT, UPT, UR5, -0x1, URZ ;  /* 0xffffffff05047890 */ /* 0x000fe2000fffe0ff */
[----:B------:R-:W-:Y:S01]  /*0080*/  IMAD.MOV.U32 R4, RZ, RZ, 0x1 ;  /* 0x00000001ff047424 */ /* 0x000fe200078e00ff */
[----:B------:R-:W-:Y:S02]  /*0090*/  UIADD3 UR5, UPT, UPT, UR5, -0x2, URZ ;  /* 0xfffffffe05057890 */ /* 0x000fe4000fffe0ff */
[----:B------:R-:W-:Y:S02]  /*00a0*/  ULOP3.LUT UR8, UR4, 0xf, URZ, 0xc0, !UPT ;  /* 0x0000000f04087892 */ /* 0x000fe4000f8ec0ff */
[----:B------:R-:W-:-:S09]  /*00b0*/  UISETP.GE.U32.AND UP0, UPT, UR5, 0xf, UPT ;  /* 0x0000000f0500788c */ /* 0x000fd2000bf06070 */
[----:B------:R-:W-:Y:S05]  /*00c0*/  BRA.U !UP0, `(.L_x_4) ;  /* 0x0000000108fc7547 */ /* 0x000fea000b800000 */
[----:B------:R-:W0:Y:S01]  /*00d0*/  LDCU.64 UR6, c[0x0][0x388] ;  /* 0x00007100ff0677ac */ /* 0x000e220008000a00 */
[----:B------:R-:W-:Y:S01]  /*00e0*/  IMAD.MOV.U32 R4, RZ, RZ, RZ ;  /* 0x000000ffff047224 */ /* 0x000fe200078e00ff */
[----:B------:R-:W-:-:S04]  /*00f0*/  ULOP3.LUT UR5, UR4, 0xfffffff0, URZ, 0xc0, !UPT ;  /* 0xfffffff004057892 */ /* 0x000fc8000f8ec0ff */
[----:B------:R-:W-:Y:S02]  /*0100*/  UIADD3 UR5, UPT, UPT, -UR5, URZ, URZ ;  /* 0x000000ff05057290 */ /* 0x000fe4000fffe1ff */
[----:B0-----:R-:W-:-:S04]  /*0110*/  UIADD3 UR6, UP0, UPT, UR6, 0x20, URZ ;  /* 0x0000002006067890 */ /* 0x001fc8000ff1e0ff */
[----:B------:R-:W-:Y:S02]  /*0120*/  UIADD3.X UR7, UPT, UPT, URZ, UR7, URZ, UP0, !UPT ;  /* 0x00000007ff077290 */ /* 0x000fe400087fe4ff */
[----:B------:R-:W-:-:S04]  /*0130*/  IMAD.U32 R2, RZ, RZ, UR6 ;  /* 0x00000006ff027e24 */ /* 0x000fc8000f8e00ff */
[----:B------:R-:W-:-:S07]  /*0140*/  IMAD.U32 R3, RZ, RZ, UR7 ;  /* 0x00000007ff037e24 */ /* 0x000fce000f8e00ff */
.L_x_5:
[----:B------:R-:W2:Y:S04]  /*0150*/  LDG.E R11, desc[UR10][R2.64+-0x1c] ;  /* 0xffffe40a020b7981 */ /* 0x000ea8000c1e1900 */
[----:B------:R-:W3:Y:S04]  /*0160*/  LDG.E R13, desc[UR10][R2.64+-0x18] ;  /* 0xffffe80a020d7981 */ /* 0x000ee8000c1e1900 */
[----:B------:R-:W4:Y:S04]  /*0170*/  LDG.E R15, desc[UR10][R2.64+-0x14] ;  /* 0xffffec0a020f7981 */ /* 0x000f28000c1e1900 */
        /* <DEDUP_REMOVED lines=12> */
[----:B------:R0:W4:Y:S01]  /*0240*/  LDG.E R5, desc[UR10][R2.64+0x20] ;  /* 0x0000200a02057981 */ /* 0x000122000c1e1900 */
[----:B------:R-:W-:Y:S01]  /*0250*/  UIADD3 UR5, UPT, UPT, UR5, 0x10, URZ ;  /* 0x0000001005057890 */ /* 0x000fe2000fffe0ff */
[----:B------:R-:W-:-:S03]  /*0260*/  VIADD R4, R4, 0x10 ;  /* 0x0000001004047836 */ /* 0x000fc60000000000 */
[----:B------:R-:W-:Y:S01]  /*0270*/  UISETP.NE.AND UP0, UPT, UR5, URZ, UPT ;  /* 0x000000ff0500728c */ /* 0x000fe2000bf05270 */
[----:B0-----:R-:W-:-:S05]  /*0280*/  IADD3 R2, P1, PT, R2, 0x40, RZ ;  /* 0x0000004002027810 */ /* 0x001fca0007f3e0ff */
[----:B------:R-:W-:Y:S01]  /*0290*/  IMAD.X R3, RZ, RZ, R3, P1 ;  /* 0x000000ffff037224 */ /* 0x000fe200008e0603 */
[----:B--2--5:R-:W-:-:S04]  /*02a0*/  FSETP.GTU.AND P0, PT, R0, R11, PT ;  /* 0x0000000b0000720b */ /* 0x024fc80003f0c000 */
[----:B------:R-:W-:-:S04]  /*02b0*/  FSEL R0, R11, R0, !P0 ;  /* 0x000000000b007208 */ /* 0x000fc80004000000 */
[----:B---3--:R-:W-:-:S04]  /*02c0*/  FSETP.GTU.AND P0, PT, R0, R13, PT ;  /* 0x0000000d0000720b */ /* 0x008fc80003f0c000 */
[----:B------:R-:W-:-:S04]  /*02d0*/  FSEL R0, R13, R0, !P0 ;  /* 0x000000000d007208 */ /* 0x000fc80004000000 */
[----:B----4-:R-:W-:-:S04]  /*02e0*/  FSETP.GTU.AND P0, PT, R0, R15, PT ;  /* 0x0000000f0000720b */ /* 0x010fc80003f0c000 */
[----:B------:R-:W-:-:S04]  /*02f0*/  FSEL R0, R15, R0, !P0 ;  /* 0x000000000f007208 */ /* 0x000fc80004000000 */
[----:B------:R-:W-:-:S04]  /*0300*/  FSETP.GTU.AND P0, PT, R0, R17, PT ;  /* 0x000000110000720b */ /* 0x000fc80003f0c000 */
        /* <DEDUP_REMOVED lines=24> */
[----:B------:R-:W-:Y:S01]  /*0490*/  FSEL R0, R5, R0, !P0 ;  /* 0x0000000005007208 */ /* 0x000fe20004000000 */
[----:B------:R-:W-:Y:S08]  /*04a0*/  BRA.U UP0, `(.L_x_5) ;  /* 0xfffffffd00287547 */ /* 0x000ff0000b83ffff */
[----:B------:R-:W-:-:S07]  /*04b0*/  VIADD R4, R4, 0x1 ;  /* 0x0000000104047836 */ /* 0x000fce0000000000 */
.L_x_4:
[----:B------:R-:W-:-:S09]  /*04c0*/  UISETP.NE.AND UP0, UPT, UR8, URZ, UPT ;  /* 0x000000ff0800728c */ /* 0x000fd2000bf05270 */
[----:B------:R-:W-:Y:S05]  /*04d0*/  BRA.U !UP0, `(.L_x_3) ;  /* 0x0000000508047547 */ /* 0x000fea000b800000 */
[----:B------:R-:W-:Y:S02]  /*04e0*/  UISETP.GE.U32.AND UP0, UPT, UR8, 0x8, UPT ;  /* 0x000000080800788c */ /* 0x000fe4000bf06070 */
[----:B------:R-:W-:-:S04]  /*04f0*/  ULOP3.LUT UR5, UR4, 0x7, URZ, 0xc0, !UPT ;  /* 0x0000000704057892 */ /* 0x000fc8000f8ec0ff */
[----:B------:R-:W-:-:S03]  /*0500*/  UISETP.NE.AND UP1, UPT, UR5, URZ, UPT ;  /* 0x000000ff0500728c */ /* 0x000fc6000bf25270 */
[----:B------:R-:W-:Y:S08]  /*0510*/  BRA.U !UP0, `(.L_x_6) ;  /* 0x00000001086c7547 */ /* 0x000ff0000b800000 */
[----:B------:R-:W0:Y:S02]  /*0520*/  LDC.64 R2, c[0x0][0x388] ;  /* 0x0000e200ff027b82 */ /* 0x000e240000000a00 */
[----:B0-----:R-:W-:-:S05]  /*0530*/  IMAD.WIDE.U32 R2, R4, 0x4, R2 ;  /* 0x0000000404027825 */ /* 0x001fca00078e0002 */
[----:B------:R-:W2:Y:S04]  /*0540*/  LDG.E R5, desc[UR10][R2.64] ;  /* 0x0000000a02057981 */ /* 0x000ea8000c1e1900 */
[----:B------:R-:W3:Y:S04]  /*0550*/  LDG.E R7, desc[UR10][R2.64+0x4] ;  /* 0x0000040a02077981 */ /* 0x000ee8000c1e1900 */
[----:B------:R-:W4:Y:S04]  /*0560*/  LDG.E R9, desc[UR10][R2.64+0x8] ;  /* 0x0000080a02097981 */ /* 0x000f28000c1e1900 */
[----:B------:R-:W4:Y:S04]  /*0570*/  LDG.E R11, desc[UR10][R2.64+0xc] ;  /* 0x00000c0a020b7981 */ /* 0x000f28000c1e1900 */
[----:B------:R-:W4:Y:S04]  /*0580*/  LDG.E R13, desc[UR10][R2.64+0x10] ;  /* 0x0000100a020d7981 */ /* 0x000f28000c1e1900 */
[----:B------:R-:W4:Y:S04]  /*0590*/  LDG.E R15, desc[UR10][R2.64+0x14] ;  /* 0x0000140a020f7981 */ /* 0x000f28000c1e1900 */
[----:B------:R-:W4:Y:S04]  /*05a0*/  LDG.E R17, desc[UR10][R2.64+0x18] ;  /* 0x0000180a02117981 */ /* 0x000f28000c1e1900 */
[----:B------:R-:W4:Y:S01]  /*05b0*/  LDG.E R19, desc[UR10][R2.64+0x1c] ;  /* 0x00001c0a02137981 */ /* 0x000f22000c1e1900 */
[----:B------:R-:W-:Y:S01]  /*05c0*/  VIADD R4, R4, 0x8 ;  /* 0x0000000804047836 */ /* 0x000fe20000000000 */
        /* <DEDUP_REMOVED lines=15> */
[----:B------:R-:W-:-:S09]  /*06c0*/  FSEL R0, R19, R0, !P0 ;  /* 0x0000000013007208 */ /* 0x000fd20004000000 */
.L_x_6:
        /* <DEDUP_REMOVED lines=19> */
[----:B------:R-:W-:-:S09]  /*0800*/  FSEL R0, R11, R0, !P0 ;  /* 0x000000000b007208 */ /* 0x000fd20004000000 */
.L_x_7:
[----:B------:R-:W-:Y:S05]  /*0810*/  BRA.U !UP1, `(.L_x_3) ;  /* 0x0000000109347547 */ /* 0x000fea000b800000 */
[----:B------:R-:W0:Y:S01]  /*0820*/  LDC.64 R2, c[0x0][0x388] ;  /* 0x0000e200ff027b82 */ /* 0x000e220000000a00 */
[----:B------:R-:W-:Y:S01]  /*0830*/  UIADD3 UR4, UPT, UPT, -UR4, URZ, URZ ;  /* 0x000000ff04047290 */ /* 0x000fe2000fffe1ff */
[----:B0-----:R-:W-:-:S11]  /*0840*/  IMAD.WIDE.U32 R4, R4, 0x4, R2 ;  /* 0x0000000404047825 */ /* 0x001fd600078e0002 */
.L_x_8:
[----:B------:R-:W-:Y:S02]  /*0850*/  IMAD.MOV.U32 R3, RZ, RZ, R5 ;  /* 0x000000ffff037224 */ /* 0x000fe400078e0005 */
[----:B------:R-:W-:-:S05]  /*0860*/  IMAD.MOV.U32 R2, RZ, RZ, R4 ;  /* 0x000000ffff027224 */ /* 0x000fca00078e0004 */
[----:B------:R-:W2:Y:S01]  /*0870*/  LDG.E R3, desc[UR10][R2.64] ;  /* 0x0000000a02037981 */ /* 0x000ea2000c1e1900 */
[----:B------:R-:W-:Y:S01]  /*0880*/  UIADD3 UR4, UPT, UPT, UR4, 0x1, URZ ;  /* 0x0000000104047890 */ /* 0x000fe2000fffe0ff */
[----:B------:R-:W-:-:S03]  /*0890*/  IADD3 R4, P1, PT, R4, 0x4, RZ ;  /* 0x0000000404047810 */ /* 0x000fc60007f3e0ff */
[----:B------:R-:W-:Y:S02]  /*08a0*/  UISETP.NE.AND UP0, UPT, UR4, URZ, UPT ;  /* 0x000000ff0400728c */ /* 0x000fe4000bf05270 */
[----:B------:R-:W-:Y:S01]  /*08b0*/  IMAD.X R5, RZ, RZ, R5, P1 ;  /* 0x000000ffff057224 */ /* 0x000fe200008e0605 */
[----:B--2--5:R-:W-:-:S04]  /*08c0*/  FSETP.GTU.AND P0, PT, R0, R3, PT ;  /* 0x000000030000720b */ /* 0x024fc80003f0c000 */
[----:B------:R-:W-:Y:S02]  /*08d0*/  FSEL R0, R3, R0, !P0 ;  /* 0x0000000003007208 */ /* 0x000fe40004000000 */
[----:B------:R-:W-:Y:S07]  /*08e0*/  BRA.U UP0, `(.L_x_8) ;  /* 0xfffffffd00d87547 */ /* 0x000fee000b83ffff */
.L_x_3:
[----:B------:R-:W0:Y:S02]  /*08f0*/  LDC.64 R2, c[0x0][0x380] ;  /* 0x0000e000ff027b82 */ /* 0x000e240000000a00 */
[----:B0----5:R-:W-:Y:S01]  /*0900*/  STG.E desc[UR10][R2.64], R0 ;  /* 0x0000000002007986 */ /* 0x021fe2000c10190a */
[----:B------:R-:W-:Y:S05]  /*0910*/  EXIT ;  /* 0x000000000000794d */ /* 0x000fea0003800000 */
.L_x_9:
        /* <DEDUP_REMOVED lines=14> */
.L_x_104:


//--------------------- .text._Z4maxnIfEvPT_S1_i  --------------------------
	.section	.text._Z4maxnIfEvPT_S1_i,"ax",@progbits
	.align	128
        .global         _Z4maxnIfEvPT_S1_i
        .type           _Z4maxnIfEvPT_S1_i,@function
        .size           _Z4maxnIfEvPT_S1_i,(.L_x_105 - _Z4maxnIfEvPT_S1_i)
        .other          _Z4maxnIfEvPT_S1_i,@"STO_CUDA_ENTRY STV_DEFAULT"
_Z4maxnIfEvPT_S1_i:
.text._Z4maxnIfEvPT_S1_i:
[----:B------:R-:W-:Y:S01]  /*0000*/  LDC R1, c[0x0][0x37c] ;  /* 0x0000df00ff017b82 */ /* 0x000fe20000000800 */
[----:B------:R-:W0:Y:S01]  /*0010*/  S2R R9, SR_CTAID.X ;  /* 0x0000000000097919 */ /* 0x000e220000002500 */
[----:B------:R-:W0:Y:S01]  /*0020*/  LDCU UR8, c[0x0][0x360] ;  /* 0x00006c00ff0877ac */ /* 0x000e220008000800 */
[----:B------:R-:W1:Y:S01]  /*0030*/  S2R R7, SR_TID.X ;  /* 0x0000000000077919 */ /* 0x000e620000002100 */
[----:B------:R-:W2:Y:S01]  /*0040*/  LDCU UR4, c[0x0][0x390] ;  /* 0x00007200ff0477ac */ /* 0x000ea20008000800 */
[----:B------:R-:W3:Y:S01]  /*0050*/  LDCU.64 UR6, c[0x0][0x358] ;  /* 0x00006b00ff0677ac */ /* 0x000ee20008000a00 */
[----:B0-----:R-:W-:-:S04]  /*0060*/  IMAD R0, R9, UR8, RZ ;  /* 0x0000000809007c24 */ /* 0x001fc8000f8e02ff */
[----:B-1----:R-:W-:-:S05]  /*0070*/  IMAD.IADD R5, R0, 0x1, R7 ;  /* 0x0000000100057824 */ /* 0x002fca00078e0207 */
[----:B--2---:R-:W-:-:S13]  /*0080*/  ISETP.GE.AND P0, PT, R5, UR4, PT ;  /* 0x0000000405007c0c */ /* 0x004fda000bf06270 */
[----:B------:R-:W0:Y:S02]  /*0090*/  @!P0 LDC.64 R2, c[0x0][0x380] ;  /* 0x0000e000ff028b82 */ /* 0x000e240000000a00 */
[----:B0-----:R-:W-:-:S06]  /*00a0*/  @!P0 IMAD.WIDE R2, R5, 0x4, R2 ;  /* 0x0000000405028825 */ /* 0x001fcc00078e0202 */
[----:B---3--:R-:W2:Y:S01]  /*00b0*/  @!P0 LDG.E R2, desc[UR6][R2.64] ;  /* 0x0000000602028981 */ /* 0x008ea2000c1e1900 */
[----:B------:R-:W0:Y:S01]  /*00c0*/  S2UR UR5, SR_CgaCtaId ;  /* 0x00000000000579c3 */ /* 0x000e220000008800 */
[----:B------:R-:W-:Y:S01]  /*00d0*/  IMAD.U32 R4, RZ, RZ, UR8 ;  /* 0x00000008ff047e24 */ /* 0x000fe2000f8e00ff */
[----:B------:R-:W-:Y:S01]  /*00e0*/  UMOV UR4, 0x400 ;  /* 0x0000040000047882 */ /* 0x000fe20000000000 */
[----:B------:R-:W-:Y:S01]  /*00f0*/  IMAD.MOV.U32 R5, RZ, RZ, RZ ;  /* 0x000000ffff057224 */ /* 0x000fe200078e00ff */
[----:B0-----:R-:W-:-:S06]  /*0100*/  ULEA UR4, UR5, UR4, 0x18 ;  /* 0x0000000405047291 */ /* 0x001fcc000f8ec0ff */
[----:B------:R-:W-:Y:S02]  /*0110*/  LEA R6, R7, UR4, 0x2 ;  /* 0x0000000407067c11 */ /* 0x000fe4000f8e10ff */
[----:B--2---:R-:W-:-:S04]  /*0120*/  @!P0 FSETP.GEU.AND P1, PT, R2, RZ, PT ;  /* 0x000000ff0200820b */ /* 0x004fc80003f2e000 */
[----:B------:R-:W-:Y:S02]  /*0130*/  @!P0 FSEL R5, -R2, R2, !P1 ;  /* 0x0000000202058208 */ /* 0x000fe40004800100 */
[----:B------:R-:W-:-:S03]  /*0140*/  ISETP.GE.U32.AND P0, PT, R4, 0x2, PT ;  /* 0x000000020400780c */ /* 0x000fc60003f06070 */
[----:B------:R0:W-:Y:S01]  /*0150*/  STS [R6], R5 ;  /* 0x0000000506007388 */ /* 0x0001e20000000800 */
[----:B------:R-:W-:Y:S09]  /*0160*/  BAR.SYNC.DEFER_BLOCKING 0x0 ;  /* 0x0000000000007b1d */ /* 0x000ff20000010000 */
[----:B0-----:R-:W-:Y:S05]  /*0170*/  @!P0 BRA `(.L_x_10) ;  /* 0x00000000003c8947 */ /* 0x001fea0003800000 */
[----:B------:R-:W-:-:S07]  /*0180*/  IMAD R3, R0, 0x4, R6 ;  /* 0x0000000400037824 */ /* 0x000fce00078e0206 */
.L_x_13:
[--C-:B------:R-:W-:Y:S01]  /*0190*/  IMAD.MOV.U32 R5, RZ, RZ, R4.reuse ;  /* 0x000000ffff057224 */ /* 0x100fe200078e0004 */
[----:B------:R-:W-:Y:S01]  /*01a0*/  SHF.R.U32.HI R4, RZ, 0x1, R4 ;  /* 0x00000001ff047819 */ /* 0x000fe20000011604 */
[----:B------:R-:W-:Y:S03]  /*01b0*/  BSSY.RECONVERGENT B0, `(.L_x_11) ;  /* 0x0000008000007945 */ /* 0x000fe60003800200 */
[----:B------:R-:W-:-:S13]  /*01c0*/  ISETP.GE.U32.AND P0, PT, R7, R4, PT ;  /* 0x000000040700720c */ /* 0x000fda0003f06070 */
[----:B0-----:R-:W-:Y:S05]  /*01d0*/  @P0 BRA `(.L_x_12) ;  /* 0x0000000000140947 */ /* 0x001fea0003800000 */
[----:B------:R-:W-:Y:S01]  /*01e0*/  IMAD R2, R4, 0x4, R3 ;  /* 0x0000000404027824 */ /* 0x000fe200078e0203 */
[----:B------:R-:W-:Y:S05]  /*01f0*/  LDS R0, [R3] ;  /* 0x0000000003007984 */ /* 0x000fea0000000800 */
[----:B------:R-:W0:Y:S02]  /*0200*/  LDS R2, [R2] ;  /* 0x0000000002027984 */ /* 0x000e240000000800 */
[----:B0-----:R-:W-:-:S13]  /*0210*/  FSETP.GT.AND P0, PT, R2, R0, PT ;  /* 0x000000000200720b */ /* 0x001fda0003f04000 */
[----:B------:R0:W-:Y:S02]  /*0220*/  @P0 STS [R3], R2 ;  /* 0x0000000203000388 */ /* 0x0001e40000000800 */
.L_x_12:
[----:B------:R-:W-:Y:S05]  /*0230*/  BSYNC.RECONVERGENT B0 ;  /* 0x0000000000007941 */ /* 0x000fea0003800200 */
.L_x_11:
[----:B------:R-:W-:Y:S01]  /*0240*/  BAR.SYNC.DEFER_BLOCKING 0x0 ;  /* 0x0000000000007b1d */ /* 0x000fe20000010000 */
[----:B------:R-:W-:-:S13]  /*0250*/  ISETP.GT.U32.AND P0, PT, R5, 0x3, PT ;  /* 0x000000030500780c */ /* 0x000fda0003f04070 */
[----:B------:R-:W-:Y:S05]  /*0260*/  @P0 BRA `(.L_x_13) ;  /* 0xfffffffc00c80947 */ /* 0x000fea000383ffff */
.L_x_10:
[----:B------:R-:W-:-:S13]  /*0270*/  ISETP.NE.AND P0, PT, R7, RZ, PT ;  /* 0x000000ff0700720c */ /* 0x000fda0003f05270 */
[----:B------:R-:W-:Y:S05]  /*0280*/  @P0 EXIT ;  /* 0x000000000000094d */ /* 0x000fea0003800000 */
[----:B------:R-:W1:Y:S01]  /*0290*/  S2UR UR5, SR_CgaCtaId ;  /* 0x00000000000579c3 */ /* 0x000e620000008800 */
[----:B------:R-:W-:-:S07]  /*02a0*/  UMOV UR4, 0x400 ;  /* 0x0000040000047882 */ /* 0x000fce0000000000 */
[----:B0-----:R-:W0:Y:S01]  /*02b0*/  LDC.64 R2, c[0x0][0x388] ;  /* 0x0000e200ff027b82 */ /* 0x001e220000000a00 */
[----:B-1----:R-:W-:Y:S01]  /*02c0*/  ULEA UR4, UR5, UR4, 0x18 ;  /* 0x0000000405047291 */ /* 0x002fe2000f8ec0ff */
[----:B0-----:R-:W-:-:S08]  /*02d0*/  IMAD.WIDE.U32 R2, R9, 0x4, R2 ;  /* 0x0000000409027825 */ /* 0x001fd000078e0002 */
[----:B------:R-:W0:Y:S04]  /*02e0*/  LDS R5, [UR4] ;  /* 0x00000004ff057984 */ /* 0x000e280008000800 */
[----:B0-----:R-:W-:Y:S01]  /*02f0*/  STG.E desc[UR6][R2.64], R5 ;  /* 0x0000000502007986 */ /* 0x001fe2000c101906 */
[----:B------:R-:W-:Y:S05]  /*0300*/  EXIT ;  /* 0x000000000000794d */ /* 0x000fea0003800000 */
.L_x_14:
        /* <DEDUP_REMOVED lines=15> */
.L_x_105:


//--------------------- .text._Z15resultreducemaxIdEvPT_S1_i --------------------------
	.section	.text._Z15resultreducemaxIdEvPT_S1_i,"ax",@progbits
	.align	128
        .global         _Z15resultreducemaxIdEvPT_S1_i
        .type           _Z15resultreducemaxIdEvPT_S1_i,@function
        .size           _Z15resultreducemaxIdEvPT_S1_i,(.L_x_106 - _Z15resultreducemaxIdEvPT_S1_i)
        .other          _Z15resultreducemaxIdEvPT_S1_i,@"STO_CUDA_ENTRY STV_DEFAULT"
_Z15resultreducemaxIdEvPT_S1_i:
.text._Z15resultreducemaxIdEvPT_S1_i:
[----:B------:R-:W-:Y:S08]  /*0000*/  LDC R1, c[0x0][0x37c] ;  /* 0x0000df00ff017b82 */ /* 0x000ff00000000800 */
[----:B------:R-:W0:Y:S01]  /*0010*/  LDC.64 R18, c[0x0][0x388] ;  /* 0x0000e200ff127b82 */ /* 0x000e220000000a00 */
[----:B------:R-:W0:Y:S01]  /*0020*/  LDCU.64 UR10, c[0x0][0x358] ;  /* 0x00006b00ff0a77ac */ /* 0x000e220008000a00 */
[----:B------:R-:W1:Y:S01]  /*0030*/  LDCU UR5, c[0x0][0x390] ;  /* 0x00007200ff0577ac */ /* 0x000e620008000800 */
[----:B0-----:R-:W5:Y:S01]  /*0040*/  LDG.E.64 R18, desc[UR10][R18.64] ;  /* 0x0000000a12127981 */ /* 0x001f62000c1e1b00 */
[----:B-1----:R-:W-:-:S09]  /*0050*/  UISETP.GE.AND UP0, UPT, UR5, 0x2, UPT ;  /* 0x000000020500788c */ /* 0x002fd2000bf06270 */
[----:B------:R-:W-:Y:S05]  /*0060*/  BRA.U !UP0, `(.L_x_15) ;  /* 0x00000009089c7547 */ /* 0x000fea000b800000 */
        /* <DEDUP_REMOVED lines=14> */
.L_x_17:
[----:B------:R-:W2:Y:S04]  /*0150*/  LDG.E.64 R24, desc[UR10][R2.64+-0x38] ;  /* 0xffffc80a02187981 */ /* 0x000ea8000c1e1b00 */
[----:B------:R-:W3:Y:S04]  /*0160*/  LDG.E.64 R20, desc[UR10][R2.64+-0x30] ;  /* 0xffffd00a02147981 */ /* 0x000ee8000c1e1b00 */
[----:B------:R-:W4:Y:S04]  /*0170*/  LDG.E.64 R22, desc[UR10][R2.64+-0x28] ;  /* 0xffffd80a02167981 */ /* 0x000f28000c1e1b00 */
[----:B------:R-:W4:Y:S04]  /*0180*/  LDG.E.64 R4, desc[UR10][R2.64+-0x20] ;  /* 0xffffe00a02047981 */ /* 0x000f28000c1e1b00 */
[----:B------:R-:W4:Y:S04]  /*0190*/  LDG.E.64 R6, desc[UR10][R2.64+-0x18] ;  /* 0xffffe80a02067981 */ /* 0x000f28000c1e1b00 */
[----:B------:R-:W4:Y:S04]  /*01a0*/  LDG.E.64 R8, desc[UR10][R2.64+-0x10] ;  /* 0xfffff00a02087981 */ /* 0x000f28000c1e1b00 */
[----:B------:R-:W4:Y:S04]  /*01b0*/  LDG.E.64 R10, desc[UR10][R2.64+-0x8] ;  /* 0xfffff80a020a7981 */ /* 0x000f28000c1e1b00 */
[----:B------:R-:W4:Y:S04]  /*01c0*/  LDG.E.64 R12, desc[UR10][R2.64] ;  /* 0x0000000a020c7981 */ /* 0x000f28000c1e1b00 */
[----:B------:R-:W4:Y:S04]  /*01d0*/  LDG.E.64 R14, desc[UR10][R2.64+0x8] ;  /* 0x0000080a020e7981 */ /* 0x000f28000c1e1b00 */
[----:B------:R-:W4:Y:S01]  /*01e0*/  LDG.E.64 R16, desc[UR10][R2.64+0x10] ;  /* 0x0000100a02107981 */ /* 0x000f22000c1e1b00 */
[----:B--2--5:R-:W-:-:S06]  /*01f0*/  DSETP.GTU.AND P0, PT, R18, R24, PT ;  /* 0x000000181200722a */ /* 0x024fcc0003f0c000 */
[----:B------:R-:W-:Y:S02]  /*0200*/  FSEL R24, R24, R18, !P0 ;  /* 0x0000001218187208 */ /* 0x000fe40004000000 */
[----:B------:R-:W-:Y:S02]  /*0210*/  FSEL R25, R25, R19, !P0 ;  /* 0x0000001319197208 */ /* 0x000fe40004000000 */
[----:B------:R-:W2:Y:S04]  /*0220*/  LDG.E.64 R18, desc[UR10][R2.64+0x18] ;  /* 0x0000180a02127981 */ /* 0x000ea8000c1e1b00 */
[----:B---3--:R-:W-:-:S06]  /*0230*/  DSETP.GTU.AND P0, PT, R24, R20, PT ;  /* 0x000000141800722a */ /* 0x008fcc0003f0c000 */
[----:B------:R-:W-:Y:S02]  /*0240*/  FSEL R24, R20, R24, !P0 ;  /* 0x0000001814187208 */ /* 0x000fe40004000000 */
[----:B------:R-:W-:Y:S02]  /*0250*/  FSEL R25, R21, R25, !P0 ;  /* 0x0000001915197208 */ /* 0x000fe40004000000 */
[----:B------:R-:W3:Y:S04]  /*0260*/  LDG.E.64 R20, desc[UR10][R2.64+0x20] ;  /* 0x0000200a02147981 */ /* 0x000ee8000c1e1b00 */
[----:B----4-:R-:W-:-:S06]  /*0270*/  DSETP.GTU.AND P0, PT, R24, R22, PT ;  /* 0x000000161800722a */ /* 0x010fcc0003f0c000 */
[----:B------:R-:W-:Y:S02]  /*0280*/  FSEL R24, R22, R24, !P0 ;  /* 0x0000001816187208 */ /* 0x000fe40004000000 */
[----:B------:R-:W-:Y:S02]  /*0290*/  FSEL R25, R23, R25, !P0 ;  /* 0x0000001917197208 */ /* 0x000fe40004000000 */
[----:B------:R-:W4:Y:S04]  /*02a0*/  LDG.E.64 R22, desc[UR10][R2.64+0x28] ;  /* 0x0000280a02167981 */ /* 0x000f28000c1e1b00 */
[----:B------:R-:W-:-:S06]  /*02b0*/  DSETP.GTU.AND P0, PT, R24, R4, PT ;  /* 0x000000041800722a */ /* 0x000fcc0003f0c000 */
        /* <DEDUP_REMOVED lines=10> */
[----:B------:R0:W4:Y:S04]  /*0360*/  LDG.E.64 R8, desc[UR10][R2.64+0x40] ;  /* 0x0000400a02087981 */ /* 0x000128000c1e1b00 */
[----:B------:R-:W-:-:S06]  /*0370*/  DSETP.GTU.AND P0, PT, R24, R10, PT ;  /* 0x0000000a1800722a */ /* 0x000fcc0003f0c000 */
[----:B------:R-:W-:Y:S02]  /*0380*/  FSEL R10, R10, R24, !P0 ;  /* 0x000000180a0a7208 */ /* 0x000fe40004000000 */
[----:B------:R-:W-:-:S06]  /*0390*/  FSEL R11, R11, R25, !P0 ;  /* 0x000000190b0b7208 */ /* 0x000fcc0004000000 */
        /* <DEDUP_REMOVED lines=8> */
[----:B------:R-:W-:Y:S01]  /*0420*/  FSEL R11, R17, R11, !P0 ;  /* 0x0000000b110b7208 */ /* 0x000fe20004000000 */
[----:B------:R-:W-:-:S04]  /*0430*/  UIADD3 UR5, UPT, UPT, UR5, 0x10, URZ ;  /* 0x0000001005057890 */ /* 0x000fc8000fffe0ff */
[----:B------:R-:W-:Y:S01]  /*0440*/  UISETP.NE.AND UP0, UPT, UR5, URZ, UPT ;  /* 0x000000ff0500728c */ /* 0x000fe2000bf05270 */
[----:B0-----:R-:W-:Y:S01]  /*0450*/  IADD3 R2, P1, PT, R2, 0x80, RZ ;  /* 0x0000008002027810 */ /* 0x001fe20007f3e0ff */
[----:B------:R-:W-:-:S04]  /*0460*/  VIADD R0, R0, 0x10 ;  /* 0x0000001000007836 */ /* 0x000fc80000000000 */
[----:B------:R-:W-:Y:S01]  /*0470*/  IMAD.X R3, RZ, RZ, R3, P1 ;  /* 0x000000ffff037224 */ /* 0x000fe200008e0603 */
[----:B--2---:R-:W-:-:S06]  /*0480*/  DSETP.GTU.AND P0, PT, R10, R18, PT ;  /* 0x000000120a00722a */ /* 0x004fcc0003f0c000 */
[----:B------:R-:W-:Y:S02]  /*0490*/  FSEL R10, R18, R10, !P0 ;  /* 0x0000000a120a7208 */ /* 0x000fe40004000000 */
[----:B------:R-:W-:-:S06]  /*04a0*/  FSEL R11, R19, R11, !P0 ;  /* 0x0000000b130b7208 */ /* 0x000fcc0004000000 */
[----:B---3--:R-:W-:-:S06]  /*04b0*/  DSETP.GTU.AND P0, PT, R10, R20, PT ;  /* 0x000000140a00722a */ /* 0x008fcc0003f0c000 */
[----:B------:R-:W-:Y:S02]  /*04c0*/  FSEL R10, R20, R10, !P0 ;  /* 0x0000000a140a7208 */ /* 0x000fe40004000000 */
[----:B------:R-:W-:-:S06]  /*04d0*/  FSEL R11, R21, R11, !P0 ;  /* 0x0000000b150b7208 */ /* 0x000fcc0004000000 */
[----:B----4-:R-:W-:-:S06]  /*04e0*/  DSETP.GTU.AND P0, PT, R10, R22, PT ;  /* 0x000000160a00722a */ /* 0x010fcc0003f0c000 */
        /* <DEDUP_REMOVED lines=11> */
[----:B------:R-:W-:Y:S06]  /*05a0*/  BRA.U UP0, `(.L_x_17) ;  /* 0xfffffff900e87547 */ /* 0x000fec000b83ffff */
[----:B------:R-:W-:-:S07]  /*05b0*/  VIADD R0, R0, 0x1 ;  /* 0x0000000100007836 */ /* 0x000fce0000000000 */
.L_x_16:
        /* <DEDUP_REMOVED lines=8> */
[----:B------:R-:W2:Y:S04]  /*0640*/  LDG.E.64 R12, desc[UR10][R10.64] ;  /* 0x0000000a0a0c7981 */ /* 0x000ea8000c1e1b00 */
[----:B------:R-:W3:Y:S04]  /*0650*/  LDG.E.64 R14, desc[UR10][R10.64+0x8] ;  /* 0x0000080a0a0e7981 */ /* 0x000ee8000c1e1b00 */
[----:B------:R-:W4:Y:S04]  /*0660*/  LDG.E.64 R16, desc[UR10][R10.64+0x10] ;  /* 0x0000100a0a107981 */ /* 0x000f28000c1e1b00 */
[----:B------:R-:W4:Y:S04]  /*0670*/  LDG.E.64 R20, desc[UR10][R10.64+0x18] ;  /* 0x0000180a0a147981 */ /* 0x000f28000c1e1b00 */
[----:B------:R-:W4:Y:S04]  /*0680*/  LDG.E.64 R6, desc[UR10][R10.64+0x20] ;  /* 0x0000200a0a067981 */ /* 0x000f28000c1e1b00 */
[----:B------:R-:W4:Y:S04]  /*0690*/  LDG.E.64 R4, desc[UR10][R10.64+0x28] ;  /* 0x0000280a0a047981 */ /* 0x000f28000c1e1b00 */
[----:B------:R-:W4:Y:S04]  /*06a0*/  LDG.E.64 R2, desc[UR10][R10.64+0x30] ;  /* 0x0000300a0a027981 */ /* 0x000f28000c1e1b00 */
[----:B------:R0:W4:Y:S01]  /*06b0*/  LDG.E.64 R8, desc[UR10][R10.64+0x38] ;  /* 0x0000380a0a087981 */ /* 0x000122000c1e1b00 */
[----:B------:R-:W-:Y:S01]  /*06c0*/  VIADD R0, R0, 0x8 ;  /* 0x0000000800007836 */ /* 0x000fe20000000000 */
[----:B--2--5:R-:W-:-:S06]  /*06d0*/  DSETP.GTU.AND P0, PT, R18, R12, PT ;  /* 0x0000000c1200722a */ /* 0x024fcc0003f0c000 */
        /* <DEDUP_REMOVED lines=9> */
[----:B0-----:R-:W-:Y:S02]  /*0770*/  FSEL R10, R20, R12, !P0 ;  /* 0x0000000c140a7208 */ /* 0x001fe40004000000 */
        /* <DEDUP_REMOVED lines=12> */
[----:B------:R-:W-:-:S07]  /*0840*/  FSEL R19, R9, R3, !P0 ;  /* 0x0000000309137208 */ /* 0x000fce0004000000 */
.L_x_18:
        /* <DEDUP_REMOVED lines=10> */
[----:B------:R-:W4:Y:S01]  /*08f0*/  LDG.E.64 R10, desc[UR10][R2.64+0x18] ;  /* 0x0000180a020a7981 */ /* 0x000f22000c1e1b00 */
        /* <DEDUP_REMOVED lines=12> */
[----:B------:R-:W-:-:S07]  /*09c0*/  FSEL R19, R11, R5, !P0 ;  /* 0x000000050b137208 */ /* 0x000fce0004000000 */
.L_x_19:
[----:B------:R-:W-:Y:S05]  /*09d0*/  BRA.U !UP1, `(.L_x_15) ;  /* 0x0000000109407547 */ /* 0x000fea000b800000 */
[----:B------:R-:W0:Y:S01]  /*09e0*/  LDC.64 R2, c[0x0][0x388] ;  /* 0x0000e200ff027b82 */ /* 0x000e220000000a00 */
[----:B------:R-:W-:Y:S01]  /*09f0*/  UIADD3 UR4, UPT, UPT, -UR4, URZ, URZ ;  /* 0x000000ff04047290 */ /* 0x000fe2000fffe1ff */
[----:B0-----:R-:W-:-:S04]  /*0a00*/  IMAD.WIDE.U32 R2, R0, 0x8, R2 ;  /* 0x0000000800027825 */ /* 0x001fc800078e0002 */
[----:B------:R-:W-:Y:S02]  /*0a10*/  IMAD.MOV.U32 R0, RZ, RZ, R2 ;  /* 0x000000ffff007224 */ /* 0x000fe400078e0002 */
[----:B------:R-:W-:-:S07]  /*0a20*/  IMAD.MOV.U32 R5, RZ, RZ, R3 ;  /* 0x000000ffff057224 */ /* 0x000fce00078e0003 */
.L_x_20:
[----:B------:R-:W-:Y:S02]  /*0a30*/  IMAD.MOV.U32 R2, RZ, RZ, R0 ;  /* 0x000000ffff027224 */ /* 0x000fe400078e0000 */
[----:B------:R-:W-:-:S06]  /*0a40*/  IMAD.MOV.U32 R3, RZ, RZ, R5 ;  /* 0x000000ffff037224 */ /* 0x000fcc00078e0005 */
[----:B------:R-:W2:Y:S01]  /*0a50*/  LDG.E.64 R2, desc[UR10][R2.64] ;  /* 0x0000000a02027981 */ /* 0x000ea2000c1e1b00 */
[----:B------:R-:W-:Y:S01]  /*0a60*/  UIADD3 UR4, UPT, UPT, UR4, 0x1, URZ ;  /* 0x0000000104047890 */ /* 0x000fe2000fffe0ff */
[----:B------:R-:W-:-:S03]  /*0a70*/  IADD3 R0, P1, PT, R0, 0x8, RZ ;  /* 0x0000000800007810 */ /* 0x000fc60007f3e0ff */
[----:B------:R-:W-:Y:S02]  /*0a80*/  UISETP.NE.AND UP0, UPT, UR4, URZ, UPT ;  /* 0x000000ff0400728c */ /* 0x000fe4000bf05270 */
[----:B------:R-:W-:Y:S01]  /*0a90*/  IMAD.X R5, RZ, RZ, R5, P1 ;  /* 0x000000ffff057224 */ /* 0x000fe200008e0605 */
[----:B--2--5:R-:W-:-:S06]  /*0aa0*/  DSETP.GTU.AND P0, PT, R18, R2, PT ;  /* 0x000000021200722a */ /* 0x024fcc0003f0c000 */
[----:B------:R-:W-:Y:S02]  /*0ab0*/  FSEL R18, R2, R18, !P0 ;  /* 0x0000001202127208 */ /* 0x000fe40004000000 */
[----:B------:R-:W-:Y:S01]  /*0ac0*/  FSEL R19, R3, R19, !P0 ;  /* 0x0000001303137208 */ /* 0x000fe20004000000 */
[----:B------:R-:W-:Y:S06]  /*0ad0*/  BRA.U UP0, `(.L_x_20) ;  /* 0xfffffffd00d47547 */ /* 0x000fec000b83ffff */
.L_x_15:
[----:B------:R-:W0:Y:S02]  /*0ae0*/  LDC.64 R2, c[0x0][0x380] ;  /* 0x0000e000ff027b82 */ /* 0x000e240000000a00 */
[----:B0----5:R-:W-:Y:S01]  /*0af0*/  STG.E.64 desc[UR10][R2.64], R18 ;  /* 0x0000001202007986 */ /* 0x021fe2000c101b0a */
[----:B------:R-:W-:Y:S05]  /*0b00*/  EXIT ;  /* 0x000000000000794d */ /* 0x000fea0003800000 */
.L_x_21:
        /* <DEDUP_REMOVED lines=15> */
.L_x_106:


//--------------------- .text._Z4maxnIdEvPT_S1_i  --------------------------
	.section	.text._Z4maxnIdEvPT_S1_i,"ax",@progbits
	.align	128
        .global         _Z4maxnIdEvPT_S1_i
        .type           _Z4maxnIdEvPT_S1_i,@function
        .size           _Z4maxnIdEvPT_S1_i,(.L_x_107 - _Z4maxnIdEvPT_S1_i)
        .other          _Z4maxnIdEvPT_S1_i,@"STO_CUDA_ENTRY STV_DEFAULT"
_Z4maxnIdEvPT_S1_i:
.text._Z4maxnIdEvPT_S1_i:
        /* <DEDUP_REMOVED lines=11> */
[----:B---3--:R-:W2:Y:S01]  /*00b0*/  @!P0 LDG.E.64 R4, desc[UR6][R4.64] ;  /* 0x0000000604048981 */ /* 0x008ea2000c1e1b00 */
[----:B------:R-:W0:Y:S01]  /*00c0*/  S2UR UR5, SR_CgaCtaId ;  /* 0x00000000000579c3 */ /* 0x000e220000008800 */
[----:B------:R-:W-:Y:S02]  /*00d0*/  UMOV UR4, 0x400 ;  /* 0x0000040000047882 */ /* 0x000fe40000000000 */
[----:B0-----:R-:W-:-:S06]  /*00e0*/  ULEA UR4, UR5, UR4, 0x18 ;  /* 0x0000000405047291 */ /* 0x001fcc000f8ec0ff */
[----:B------:R-:W-:Y:S01]  /*00f0*/  LEA R7, R9, UR4, 0x3 ;  /* 0x0000000409077c11 */ /* 0x000fe2000f8e18ff */
[----:B--2---:R-:W-:Y:S02]  /*0100*/  @!P0 DADD R2, -RZ, -R4 ;  /* 0x00000000ff028229 */ /* 0x004fe40000000904 */
[----:B------:R-:W-:-:S08]  /*0110*/  @!P0 DSETP.GEU.AND P1, PT, R4, RZ, PT ;  /* 0x000000ff0400822a */ /* 0x000fd00003f2e000 */
[----:B------:R-:W-:Y:S02]  /*0120*/  @!P0 FSEL R6, R2, R4, !P1 ;  /* 0x0000000402068208 */ /* 0x000fe40004800000 */
[----:B------:R-:W-:Y:S02]  /*0130*/  @!P0 FSEL R13, R3, R5, !P1 ;  /* 0x00000005030d8208 */ /* 0x000fe40004800000 */
[----:B------:R-:W-:Y:S02]  /*0140*/  CS2R R2, SRZ ;  /* 0x0000000000027805 */ /* 0x000fe4000001ff00 */
[----:B------:R-:W-:Y:S02]  /*0150*/  @!P0 IMAD.MOV.U32 R2, RZ, RZ, R6 ;  /* 0x000000ffff028224 */ /* 0x000fe400078e0006 */
[----:B------:R-:W-:Y:S02]  /*0160*/  IMAD.U32 R6, RZ, RZ, UR8 ;  /* 0x00000008ff067e24 */ /* 0x000fe4000f8e00ff */
[----:B------:R-:W-:-:S03]  /*0170*/  @!P0 IMAD.MOV.U32 R3, RZ, RZ, R13 ;  /* 0x000000ffff038224 */ /* 0x000fc600078e000d */
[----:B------:R-:W-:Y:S02]  /*0180*/  ISETP.GE.U32.AND P0, PT, R6, 0x2, PT ;  /* 0x000000020600780c */ /* 0x000fe40003f06070 */
[----:B------:R0:W-:Y:S01]  /*0190*/  STS.64 [R7], R2 ;  /* 0x0000000207007388 */ /* 0x0001e20000000a00 */
[----:B------:R-:W-:Y:S10]  /*01a0*/  BAR.SYNC.DEFER_BLOCKING 0x0 ;  /* 0x0000000000007b1d */ /* 0x000ff40000010000 */
[----:B------:R-:W-:Y:S05]  /*01b0*/  @!P0 BRA `(.L_x_22) ;  /* 0x00000000003c8947 */ /* 0x000fea0003800000 */
[----:B0-----:R-:W-:-:S07]  /*01c0*/  IMAD R7, R0, 0x8, R7 ;  /* 0x0000000800077824 */ /* 0x001fce00078e0207 */
.L_x_25:
[--C-:B------:R-:W-:Y:S01]  /*01d0*/  IMAD.MOV.U32 R0, RZ, RZ, R6.reuse ;  /* 0x000000ffff007224 */ /* 0x100fe200078e0006 */
[----:B------:R-:W-:Y:S01]  /*01e0*/  SHF.R.U32.HI R6, RZ, 0x1, R6 ;  /* 0x00000001ff067819 */ /* 0x000fe20000011606 */
[----:B------:R-:W-:Y:S03]  /*01f0*/  BSSY.RECONVERGENT B0, `(.L_x_23) ;  /* 0x0000008000007945 */ /* 0x000fe60003800200 */
[----:B------:R-:W-:-:S13]  /*0200*/  ISETP.GE.U32.AND P0, PT, R9, R6, PT ;  /* 0x000000060900720c */ /* 0x000fda0003f06070 */
[----:B0-----:R-:W-:Y:S05]  /*0210*/  @P0 BRA `(.L_x_24) ;  /* 0x0000000000140947 */ /* 0x001fea0003800000 */
[----:B------:R-:W-:Y:S01]  /*0220*/  IMAD R4, R6, 0x8, R7 ;  /* 0x0000000806047824 */ /* 0x000fe200078e0207 */
[----:B------:R-:W-:Y:S05]  /*0230*/  LDS.64 R2, [R7] ;  /* 0x0000000007027984 */ /* 0x000fea0000000a00 */
[----:B------:R-:W0:Y:S02]  /*0240*/  LDS.64 R4, [R4] ;  /* 0x0000000004047984 */ /* 0x000e240000000a00 */
[----:B0-----:R-:W-:-:S14]  /*0250*/  DSETP.GT.AND P0, PT, R4, R2, PT ;  /* 0x000000020400722a */ /* 0x001fdc0003f04000 */
[----:B------:R0:W-:Y:S02]  /*0260*/  @P0 STS.64 [R7], R4 ;  /* 0x0000000407000388 */ /* 0x0001e40000000a00 */
.L_x_24:
[----:B------:R-:W-:Y:S05]  /*0270*/  BSYNC.RECONVERGENT B0 ;  /* 0x0000000000007941 */ /* 0x000fea0003800200 */
.L_x_23:
[----:B------:R-:W-:Y:S01]  /*0280*/  BAR.SYNC.DEFER_BLOCKING 0x0 ;  /* 0x0000000000007b1d */ /* 0x000fe20000010000 */
[----:B------:R-:W-:-:S13]  /*0290*/  ISETP.GT.U32.AND P0, PT, R0, 0x3, PT ;  /* 0x000000030000780c */ /* 0x000fda0003f04070 */
[----:B------:R-:W-:Y:S05]  /*02a0*/  @P0 BRA `(.L_x_25) ;  /* 0xfffffffc00c80947 */ /* 0x000fea000383ffff */
.L_x_22:
[----:B------:R-:W-:-:S13]  /*02b0*/  ISETP.NE.AND P0, PT, R9, RZ, PT ;  /* 0x000000ff0900720c */ /* 0x000fda0003f05270 */
[----:B------:R-:W-:Y:S05]  /*02c0*/  @P0 EXIT ;  /* 0x000000000000094d */ /* 0x000fea0003800000 */
[----:B------:R-:W1:Y:S01]  /*02d0*/  S2UR UR5, SR_CgaCtaId ;  /* 0x00000000000579c3 */ /* 0x000e620000008800 */
[----:B------:R-:W-:-:S07]  /*02e0*/  UMOV UR4, 0x400 ;  /* 0x0000040000047882 */ /* 0x000fce0000000000 */
[----:B0-----:R-:W0:Y:S01]  /*02f0*/  LDC.64 R4, c[0x0][0x388] ;  /* 0x0000e200ff047b82 */ /* 0x001e220000000a00 */
[----:B-1----:R-:W-:Y:S01]  /*0300*/  ULEA UR4, UR5, UR4, 0x18 ;  /* 0x0000000405047291 */ /* 0x002fe2000f8ec0ff */
[----:B0-----:R-:W-:-:S08]  /*0310*/  IMAD.WIDE.U32 R4, R11, 0x8, R4 ;  /* 0x000000080b047825 */ /* 0x001fd000078e0004 */
[----:B------:R-:W0:Y:S04]  /*0320*/  LDS.64 R2, [UR4] ;  /* 0x00000004ff027984 */ /* 0x000e280008000a00 */
[----:B0-----:R-:W-:Y:S01]  /*0330*/  STG.E.64 desc[UR6][R4.64], R2 ;  /* 0x0000000204007986 */ /* 0x001fe2000c101b06 */
[----:B------:R-:W-:Y:S05]  /*0340*/  EXIT ;  /* 0x000000000000794d */ /* 0x000fea0003800000 */
.L_x_26:
        /* <DEDUP_REMOVED lines=11> */
.L_x_107:


//--------------------- .text._Z15resultreduce_l2IfEvPT_S1_i --------------------------
	.section	.text._Z15resultreduce_l2IfEvPT_S1_i,"ax",@progbits
	.align	128
        .global         _Z15resultreduce_l2IfEvPT_S1_i
        .type           _Z15resultreduce_l2IfEvPT_S1_i,@function
        .size           _Z15resultreduce_l2IfEvPT_S1_i,(.L_x_108 - _Z15resultreduce_l2IfEvPT_S1_i)
        .other          _Z15resultreduce_l2IfEvPT_S1_i,@"STO_CUDA_ENTRY STV_DEFAULT"
_Z15resultreduce_l2IfEvPT_S1_i:
.text._Z15resultreduce_l2IfEvPT_S1_i:
[----:B------:R-:W-:Y:S01]  /*0000*/  LDC R1, c[0x0][0x37c] ;  /* 0x0000df00ff017b82 */ /* 0x000fe20000000800 */
[----:B------:R-:W0:Y:S01]  /*0010*/  LDCU UR6, c[0x0][0x390] ;  /* 0x00007200ff0677ac */ /* 0x000e220008000800 */
[----:B------:R-:W-:Y:S01]  /*0020*/  HFMA2 R0, -RZ, RZ, 0, 0 ;  /* 0x00000000ff007431 */ /* 0x000fe200000001ff */
[----:B------:R-:W1:Y:S01]  /*0030*/  LDCU.64 UR10, c[0x0][0x358] ;  /* 0x00006b00ff0a77ac */ /* 0x000e620008000a00 */
[----:B0-----:R-:W-:-:S09]  /*0040*/  UISETP.GE.AND UP0, UPT, UR6, 0x1, UPT ;  /* 0x000000010600788c */ /* 0x001fd2000bf06270 */
[----:B-1----:R-:W-:Y:S05]  /*0050*/  BRA.U !UP0, `(.L_x_27) ;  /* 0x0000000508a47547 */ /* 0x002fea000b800000 */
[----:B------:R-:W-:Y:S01]  /*0060*/  UISETP.GE.U32.AND UP1, UPT, UR6, 0x10, UPT ;  /* 0x000000100600788c */ /* 0x000fe2000bf26070 */
[----:B------:R-:W-:Y:S01]  /*0070*/  MOV R0, RZ ;  /* 0x000000ff00007202 */ /* 0x000fe20000000f00 */
[----:B------:R-:W-:Y:S01]  /*0080*/  ULOP3.LUT UR7, UR6, 0xf, URZ, 0xc0, !UPT ;  /* 0x0000000f06077892 */ /* 0x000fe2000f8ec0ff */
[----:B------:R-:W-:-:S03]  /*0090*/  MOV R4, RZ ;  /* 0x000000ff00047202 */ /* 0x000fc60000000f00 */
[----:B------:R-:W-:-:S03]  /*00a0*/  UISETP.NE.AND UP0, UPT, UR7, URZ, UPT ;  /* 0x000000ff0700728c */ /* 0x000fc6000bf05270 */
[----:B------:R-:W-:Y:S08]  /*00b0*/  BRA.U !UP1, `(.L_x_28) ;  /* 0x0000000109b87547 */ /* 0x000ff0000b800000 */
[----:B------:R-:W0:Y:S01]  /*00c0*/  LDCU.64 UR4, c[0x0][0x388] ;  /* 0x00007100ff0477ac */ /* 0x000e220008000a00 */
[----:B------:R-:W-:Y:S01]  /*00d0*/  MOV R0, RZ ;  /* 0x000000ff00007202 */ /* 0x000fe20000000f00 */
[----:B------:R-:W-:-:S04]  /*00e0*/  ULOP3.LUT UR8, UR6, 0x7ffffff0, URZ, 0xc0, !UPT ;  /* 0x7ffffff006087892 */ /* 0x000fc8000f8ec0ff */
[----:B------:R-:W-:Y:S02]  /*00f0*/  UIADD3 UR9, UPT, UPT, -UR8, URZ, URZ ;  /* 0x000000ff08097290 */ /* 0x000fe4000fffe1ff */
[----:B------:R-:W-:Y:S01]  /*0100*/  MOV R4, UR8 ;  /* 0x0000000800047c02 */ /* 0x000fe20008000f00 */
[----:B0-----:R-:W-:-:S04]  /*0110*/  UIADD3 UR4, UP1, UPT, UR4, 0x20, URZ ;  /* 0x0000002004047890 */ /* 0x001fc8000ff3e0ff */
[----:B------:R-:W-:Y:S02]  /*0120*/  UIADD3.X UR5, UPT, UPT, URZ, UR5, URZ, UP1, !UPT ;  /* 0x00000005ff057290 */ /* 0x000fe40008ffe4ff */
[----:B------:R-:W-:-:S04]  /*0130*/  MOV R2, UR4 ;  /* 0x0000000400027c02 */ /* 0x000fc80008000f00 */
[----:B------:R-:W-:-:S07]  /*0140*/  MOV R3, UR5 ;  /* 0x0000000500037c02 */ /* 0x000fce0008000f00 */
.L_x_29:
[----:B------:R-:W2:Y:S04]  /*0150*/  LDG.E R11, desc[UR10][R2.64+-0x20] ;  /* 0xffffe00a020b7981 */ /* 0x000ea8000c1e1900 */
[----:B------:R-:W3:Y:S04]  /*0160*/  LDG.E R12, desc[UR10][R2.64+-0x1c] ;  /* 0xffffe40a020c7981 */ /* 0x000ee8000c1e1900 */
[----:B------:R-:W4:Y:S04]  /*0170*/  LDG.E R14, desc[UR10][R2.64+-0x18] ;  /* 0xffffe80a020e7981 */ /* 0x000f28000c1e1900 */
[----:B------:R-:W5:Y:S04]  /*0180*/  LDG.E R16, desc[UR10][R2.64+-0x14] ;  /* 0xffffec0a02107981 */ /* 0x000f68000c1e1900 */
        /* <DEDUP_REMOVED lines=11> */
[----:B------:R0:W5:Y:S01]  /*0240*/  LDG.E R5, desc[UR10][R2.64+0x1c] ;  /* 0x00001c0a02057981 */ /* 0x000162000c1e1900 */
[----:B------:R-:W-:-:S04]  /*0250*/  UIADD3 UR9, UPT, UPT, UR9, 0x10, URZ ;  /* 0x0000001009097890 */ /* 0x000fc8000fffe0ff */
[----:B------:R-:W-:Y:S01]  /*0260*/  UISETP.NE.AND UP1, UPT, UR9, URZ, UPT ;  /* 0x000000ff0900728c */ /* 0x000fe2000bf25270 */
[----:B0-----:R-:W-:-:S04]  /*0270*/  IADD3 R2, P0, PT, R2, 0x40, RZ ;  /* 0x0000004002027810 */ /* 0x001fc80007f1e0ff */
[----:B------:R-:W-:Y:S01]  /*0280*/  IADD3.X R3, PT, PT, RZ, R3, RZ, P0, !PT ;  /* 0x00000003ff037210 */ /* 0x000fe200007fe4ff */
[----:B--2---:R-:W-:-:S04]  /*0290*/  FADD R11, R11, R0 ;  /* 0x000000000b0b7221 */ /* 0x004fc80000000000 */
[----:B---3--:R-:W-:-:S04]  /*02a0*/  FADD R11, R11, R12 ;  /* 0x0000000c0b0b7221 */ /* 0x008fc80000000000 */
[----:B----4-:R-:W-:-:S04]  /*02b0*/  FADD R11, R11, R14 ;  /* 0x0000000e0b0b7221 */ /* 0x010fc80000000000 */
[----:B-----5:R-:W-:-:S04]  /*02c0*/  FADD R11, R11, R16 ;  /* 0x000000100b0b7221 */ /* 0x020fc80000000000 */
[----:B------:R-:W-:-:S04]  /*02d0*/  FADD R11, R11, R18 ;  /* 0x000000120b0b7221 */ /* 0x000fc80000000000 */
        /* <DEDUP_REMOVED lines=10> */
[----:B------:R-:W-:Y:S01]  /*0380*/  FADD R0, R6, R5 ;  /* 0x0000000506007221 */ /* 0x000fe20000000000 */
[----:B------:R-:W-:Y:S06]  /*0390*/  BRA.U UP1, `(.L_x_29) ;  /* 0xfffffffd016c7547 */ /* 0x000fec000b83ffff */
.L_x_28:
        /* <DEDUP_REMOVED lines=10> */
[----:B------:R-:W5:Y:S04]  /*0440*/  LDG.E R10, desc[UR10][R2.64+0xc] ;  /* 0x00000c0a020a7981 */ /* 0x000f68000c1e1900 */
[----:B------:R-:W5:Y:S04]  /*0450*/  LDG.E R12, desc[UR10][R2.64+0x10] ;  /* 0x0000100a020c7981 */ /* 0x000f68000c1e1900 */
[----:B------:R-:W5:Y:S04]  /*0460*/  LDG.E R14, desc[UR10][R2.64+0x14] ;  /* 0x0000140a020e7981 */ /* 0x000f68000c1e1900 */
[----:B------:R-:W5:Y:S04]  /*0470*/  LDG.E R16, desc[UR10][R2.64+0x18] ;  /* 0x0000180a02107981 */ /* 0x000f68000c1e1900 */
[----:B------:R-:W5:Y:S01]  /*0480*/  LDG.E R18, desc[UR10][R2.64+0x1c] ;  /* 0x00001c0a02127981 */ /* 0x000f62000c1e1900 */
[----:B------:R-:W-:Y:S01]  /*0490*/  IADD3 R4, PT, PT, R4, 0x8, RZ ;  /* 0x0000000804047810 */ /* 0x000fe20007ffe0ff */
[----:B--2---:R-:W-:-:S04]  /*04a0*/  FADD R5, R0, R5 ;  /* 0x0000000500057221 */ /* 0x004fc80000000000 */
[----:B---3--:R-:W-:-:S04]  /*04b0*/  FADD R5, R5, R6 ;  /* 0x0000000605057221 */ /* 0x008fc80000000000 */
[----:B----4-:R-:W-:-:S04]  /*04c0*/  FADD R5, R5, R8 ;  /* 0x0000000805057221 */ /* 0x010fc80000000000 */
[----:B-----5:R-:W-:-:S04]  /*04d0*/  FADD R5, R5, R10 ;  /* 0x0000000a05057221 */ /* 0x020fc80000000000 */
[----:B------:R-:W-:-:S04]  /*04e0*/  FADD R5, R5, R12 ;  /* 0x0000000c05057221 */ /* 0x000fc80000000000 */
[----:B------:R-:W-:-:S04]  /*04f0*/  FADD R5, R5, R14 ;  /* 0x0000000e05057221 */ /* 0x000fc80000000000 */
[----:B------:R-:W-:-:S04]  /*0500*/  FADD R5, R5, R16 ;  /* 0x0000001005057221 */ /* 0x000fc80000000000 */
[----:B------:R-:W-:-:S07]  /*0510*/  FADD R0, R5, R18 ;  /* 0x0000001205007221 */ /* 0x000fce0000000000 */
.L_x_30:
        /* <DEDUP_REMOVED lines=10> */
[----:B------:R-:W5:Y:S01]  /*05c0*/  LDG.E R10, desc[UR10][R2.64+0xc] ;  /* 0x00000c0a020a7981 */ /* 0x000f62000c1e1900 */
[----:B------:R-:W-:Y:S01]  /*05d0*/  IADD3 R4, PT, PT, R4, 0x4, RZ ;  /* 0x0000000404047810 */ /* 0x000fe20007ffe0ff */
[----:B--2---:R-:W-:-:S04]  /*05e0*/  FADD R5, R0, R5 ;  /* 0x0000000500057221 */ /* 0x004fc80000000000 */
[----:B---3--:R-:W-:-:S04]  /*05f0*/  FADD R5, R5, R6 ;  /* 0x0000000605057221 */ /* 0x008fc80000000000 */
[----:B----4-:R-:W-:-:S04]  /*0600*/  FADD R5, R5, R8 ;  /* 0x0000000805057221 */ /* 0x010fc80000000000 */
[----:B-----5:R-:W-:-:S07]  /*0610*/  FADD R0, R5, R10 ;  /* 0x0000000a05007221 */ /* 0x020fce0000000000 */
.L_x_31:
[----:B------:R-:W-:Y:S05]  /*0620*/  BRA.U !UP1, `(.L_x_27) ;  /* 0x0000000109307547 */ /* 0x000fea000b800000 */
[----:B------:R-:W0:Y:S01]  /*0630*/  LDC.64 R2, c[0x0][0x388] ;  /* 0x0000e200ff027b82 */ /* 0x000e220000000a00 */
[----:B------:R-:W-:Y:S01]  /*0640*/  UIADD3 UR4, UPT, UPT, -UR4, URZ, URZ ;  /* 0x000000ff04047290 */ /* 0x000fe2000fffe1ff */
[----:B0-----:R-:W-:-:S11]  /*0650*/  IMAD.WIDE.U32 R4, R4, 0x4, R2 ;  /* 0x0000000404047825 */ /* 0x001fd600078e0002 */
.L_x_32:
[----:B------:R-:W-:Y:S02]  /*0660*/  MOV R3, R5 ;  /* 0x0000000500037202 */ /* 0x000fe40000000f00 */
[----:B------:R-:W-:-:S05]  /*0670*/  MOV R2, R4 ;  /* 0x0000000400027202 */ /* 0x000fca0000000f00 */
[----:B------:R-:W2:Y:S01]  /*0680*/  LDG.E R3, desc[UR10][R2.64] ;  /* 0x0000000a02037981 */ /* 0x000ea2000c1e1900 */
[----:B------:R-:W-:Y:S01]  /*0690*/  UIADD3 UR4, UPT, UPT, UR4, 0x1, URZ ;  /* 0x0000000104047890 */ /* 0x000fe2000fffe0ff */
[----:B------:R-:W-:-:S03]  /*06a0*/  IADD3 R4, P0, PT, R4, 0x4, RZ ;  /* 0x0000000404047810 */ /* 0x000fc60007f1e0ff */
[----:B------:R-:W-:Y:S01]  /*06b0*/  UISETP.NE.AND UP0, UPT, UR4, URZ, UPT ;  /* 0x000000ff0400728c */ /* 0x000fe2000bf05270 */
[----:B------:R-:W-:Y:S01]  /*06c0*/  IADD3.X R5, PT, PT, RZ, R5, RZ, P0, !PT ;  /* 0x00000005ff057210 */ /* 0x000fe200007fe4ff */
[----:B--2---:R-:W-:-:S07]  /*06d0*/  FADD R0, R3, R0 ;  /* 0x0000000003007221 */ /* 0x004fce0000000000 */
[----:B------:R-:W-:Y:S05]  /*06e0*/  BRA.U UP0, `(.L_x_32) ;  /* 0xfffffffd00dc7547 */ /* 0x000fea000b83ffff */
.L_x_27:
[----:B------:R-:W0:Y:S02]  /*06f0*/  LDC.64 R2, c[0x0][0x380] ;  /* 0x0000e000ff027b82 */ /* 0x000e240000000a00 */
[----:B0-----:R-:W-:Y:S01]  /*0700*/  STG.E desc[UR10][R2.64], R0 ;  /* 0x0000000002007986 */ /* 0x001fe2000c10190a */
[----:B------:R-:W-:Y:S05]  /*0710*/  EXIT ;  /* 0x000000000000794d */ /* 0x000fea0003800000 */
.L_x_33:
        /* <DEDUP_REMOVED lines=14> */
.L_x_108:


//--------------------- .text._Z7L2_NormIfEvPT_S1_i --------------------------
	.section	.text._Z7L2_NormIfEvPT_S1_i,"ax",@progbits
	.align	128
        .global         _Z7L2_NormIfEvPT_S1_i
        .type           _Z7L2_NormIfEvPT_S1_i,@function
        .size           _Z7L2_NormIfEvPT_S1_i,(.L_x_109 - _Z7L2_NormIfEvPT_S1_i)
        .other          _Z7L2_NormIfEvPT_S1_i,@"STO_CUDA_ENTRY STV_DEFAULT"
_Z7L2_NormIfEvPT_S1_i:
.text._Z7L2_NormIfEvPT_S1_i:
[----:B------:R-:W-:Y:S01]  /*0000*/  LDC R1, c[0x0][0x37c] ;  /* 0x0000df00ff017b82 */ /* 0x000fe20000000800 */
[----:B------:R-:W0:Y:S01]  /*0010*/  S2R R6, SR_TID.X ;  /* 0x0000000000067919 */ /* 0x000e220000002100 */
[----:B------:R-:W0:Y:S01]  /*0020*/  LDCU UR8, c[0x0][0x360] ;  /* 0x00006c00ff0877ac */ /* 0x000e220008000800 */
[----:B------:R-:W0:Y:S01]  /*0030*/  S2R R7, SR_CTAID.X ;  /* 0x0000000000077919 */ /* 0x000e220000002500 */
[----:B------:R-:W1:Y:S01]  /*0040*/  LDCU UR4, c[0x0][0x390] ;  /* 0x00007200ff0477ac */ /* 0x000e620008000800 */
[----:B------:R-:W2:Y:S01]  /*0050*/  LDCU.64 UR6, c[0x0][0x358] ;  /* 0x00006b00ff0677ac */ /* 0x000ea20008000a00 */
[----:B0-----:R-:W-:-:S05]  /*0060*/  IMAD R5, R7, UR8, R6 ;  /* 0x0000000807057c24 */ /* 0x001fca000f8e0206 */
[----:B-1----:R-:W-:-:S13]  /*0070*/  ISETP.GE.AND P1, PT, R5, UR4, PT ;  /* 0x0000000405007c0c */ /* 0x002fda000bf26270 */
[----:B------:R-:W0:Y:S02]  /*0080*/  @!P1 LDC.64 R2, c[0x0][0x380] ;  /* 0x0000e000ff029b82 */ /* 0x000e240000000a00 */
[----:B0-----:R-:W-:-:S06]  /*0090*/  @!P1 IMAD.WIDE R2, R5, 0x4, R2 ;  /* 0x0000000405029825 */ /* 0x001fcc00078e0202 */
[----:B--2---:R-:W2:Y:S01]  /*00a0*/  @!P1 LDG.E R2, desc[UR6][R2.64] ;  /* 0x0000000602029981 */ /* 0x004ea2000c1e1900 */
[----:B------:R-:W0:Y:S01]  /*00b0*/  S2UR UR5, SR_CgaCtaId ;  /* 0x00000000000579c3 */ /* 0x000e220000008800 */
[----:B------:R-:W-:Y:S01]  /*00c0*/  IMAD.U32 R0, RZ, RZ, UR8 ;  /* 0x00000008ff007e24 */ /* 0x000fe2000f8e00ff */
[----:B------:R-:W-:Y:S01]  /*00d0*/  UMOV UR4, 0x400 ;  /* 0x0000040000047882 */ /* 0x000fe20000000000 */
[----:B------:R-:W-:-:S03]  /*00e0*/  IMAD.MOV.U32 R4, RZ, RZ, RZ ;  /* 0x000000ffff047224 */ /* 0x000fc600078e00ff */
[----:B------:R-:W-:Y:S01]  /*00f0*/  ISETP.GE.U32.AND P0, PT, R0, 0x2, PT ;  /* 0x000000020000780c */ /* 0x000fe20003f06070 */
[----:B0-----:R-:W-:-:S06]  /*0100*/  ULEA UR4, UR5, UR4, 0x18 ;  /* 0x0000000405047291 */ /* 0x001fcc000f8ec0ff */
[----:B------:R-:W-:Y:S01]  /*0110*/  LEA R5, R6, UR4, 0x2 ;  /* 0x0000000406057c11 */ /* 0x000fe2000f8e10ff */
[----:B--2---:R-:W-:Y:S01]  /*0120*/  @!P1 FMUL R4, R2, R2 ;  /* 0x0000000202049220 */ /* 0x004fe20000400000 */
[----:B------:R-:W-:-:S04]  /*0130*/  ISETP.NE.AND P1, PT, R6, RZ, PT ;  /* 0x000000ff0600720c */ /* 0x000fc80003f25270 */
[----:B------:R0:W-:Y:S01]  /*0140*/  STS [R5], R4 ;  /* 0x0000000405007388 */ /* 0x0001e20000000800 */
[----:B------:R-:W-:Y:S06]  /*0150*/  BAR.SYNC.DEFER_BLOCKING 0x0 ;  /* 0x0000000000007b1d */ /* 0x000fec0000010000 */
[----:B------:R-:W-:Y:S05]  /*0160*/  @!P0 BRA `(.L_x_34) ;  /* 0x00000000002c8947 */ /* 0x000fea0003800000 */
.L_x_35:
[----:B------:R-:W-:-:S04]  /*0170*/  SHF.R.U32.HI R8, RZ, 0x1, R0 ;  /* 0x00000001ff087819 */ /* 0x000fc80000011600 */
[----:B------:R-:W-:-:S13]  /*0180*/  ISETP.GE.U32.AND P0, PT, R6, R8, PT ;  /* 0x000000080600720c */ /* 0x000fda0003f06070 */
[----:B------:R-:W-:Y:S01]  /*0190*/  @!P0 LEA R2, R8, R5, 0x2 ;  /* 0x0000000508028211 */ /* 0x000fe200078e10ff */
[----:B------:R-:W-:Y:S05]  /*01a0*/  @!P0 LDS R3, [R5] ;  /* 0x0000000005038984 */ /* 0x000fea0000000800 */
[----:B------:R-:W0:Y:S02]  /*01b0*/  @!P0 LDS R2, [R2] ;  /* 0x0000000002028984 */ /* 0x000e240000000800 */
[----:B0-----:R-:W-:-:S05]  /*01c0*/  @!P0 FADD R4, R2, R3 ;  /* 0x0000000302048221 */ /* 0x001fca0000000000 */
[----:B------:R1:W-:Y:S01]  /*01d0*/  @!P0 STS [R5], R4 ;  /* 0x0000000405008388 */ /* 0x0003e20000000800 */
[----:B------:R-:W-:Y:S01]  /*01e0*/  BAR.SYNC.DEFER_BLOCKING 0x0 ;  /* 0x0000000000007b1d */ /* 0x000fe20000010000 */
[----:B------:R-:W-:Y:S01]  /*01f0*/  ISETP.GT.U32.AND P0, PT, R0, 0x3, PT ;  /* 0x000000030000780c */ /* 0x000fe20003f04070 */
[----:B------:R-:W-:-:S12]  /*0200*/  IMAD.MOV.U32 R0, RZ, RZ, R8 ;  /* 0x000000ffff007224 */ /* 0x000fd800078e0008 */
[----:B-1----:R-:W-:Y:S05]  /*0210*/  @P0 BRA `(.L_x_35) ;  /* 0xfffffffc00d40947 */ /* 0x002fea000383ffff */
.L_x_34:
[----:B------:R-:W-:Y:S05]  /*0220*/  @P1 EXIT ;  /* 0x000000000000194d */ /* 0x000fea0003800000 */
[----:B------:R-:W1:Y:S01]  /*0230*/  S2UR UR5, SR_CgaCtaId ;  /* 0x00000000000579c3 */ /* 0x000e620000008800 */
[----:B------:R-:W-:-:S07]  /*0240*/  UMOV UR4, 0x400 ;  /* 0x0000040000047882 */ /* 0x000fce0000000000 */
[----:B------:R-:W2:Y:S01]  /*0250*/  LDC.64 R2, c[0x0][0x388] ;  /* 0x0000e200ff027b82 */ /* 0x000ea20000000a00 */
[----:B-1----:R-:W-:Y:S01]  /*0260*/  ULEA UR4, UR5, UR4, 0x18 ;  /* 0x0000000405047291 */ /* 0x002fe2000f8ec0ff */
[----:B--2---:R-:W-:-:S08]  /*0270*/  IMAD.WIDE.U32 R2, R7, 0x4, R2 ;  /* 0x0000000407027825 */ /* 0x004fd000078e0002 */
[----:B0-----:R-:W0:Y:S04]  /*0280*/  LDS R5, [UR4] ;  /* 0x00000004ff057984 */ /* 0x001e280008000800 */
[----:B0-----:R-:W-:Y:S01]  /*0290*/  STG.E desc[UR6][R2.64], R5 ;  /* 0x0000000502007986 */ /* 0x001fe2000c101906 */
[----:B------:R-:W-:Y:S05]  /*02a0*/  EXIT ;  /* 0x000000000000794d */ /* 0x000fea0003800000 */
.L_x_36:
        /* <DEDUP_REMOVED lines=13> */
.L_x_109:


//--------------------- .text._Z15resultreduce_l2IdEvPT_S1_i --------------------------
	.section	.text._Z15resultreduce_l2IdEvPT_S1_i,"ax",@progbits
	.align	128
        .global         _Z15resultreduce_l2IdEvPT_S1_i
        .type           _Z15resultreduce_l2IdEvPT_S1_i,@function
        .size           _Z15resultreduce_l2IdEvPT_S1_i,(.L_x_110 - _Z15resultreduce_l2IdEvPT_S1_i)
        .other          _Z15resultreduce_l2IdEvPT_S1_i,@"STO_CUDA_ENTRY STV_DEFAULT"
_Z15resultreduce_l2IdEvPT_S1_i:
.text._Z15resultreduce_l2IdEvPT_S1_i:
[----:B------:R-:W-:Y:S01]  /*0000*/  LDC R1, c[0x0][0x37c] ;  /* 0x0000df00ff017b82 */ /* 0x000fe20000000800 */
[----:B------:R-:W0:Y:S01]  /*0010*/  LDCU UR6, c[0x0][0x390] ;  /* 0x00007200ff0677ac */ /* 0x000e220008000800 */
[----:B------:R-:W-:Y:S01]  /*0020*/  CS2R R18, SRZ ;  /* 0x0000000000127805 */ /* 0x000fe2000001ff00 */
[----:B------:R-:W1:Y:S01]  /*0030*/  LDCU.64 UR10, c[0x0][0x358] ;  /* 0x00006b00ff0a77ac */ /* 0x000e620008000a00 */
[----:B0-----:R-:W-:-:S09]  /*0040*/  UISETP.GE.AND UP0, UPT, UR6, 0x1, UPT ;  /* 0x000000010600788c */ /* 0x001fd2000bf06270 */
[----:B-1----:R-:W-:Y:S05]  /*0050*/  BRA.U !UP0, `(.L_x_37) ;  /* 0x0000000508ac7547 */ /* 0x002fea000b800000 */
[----:B------:R-:W-:Y:S01]  /*0060*/  UISETP.GE.U32.AND UP1, UPT, UR6, 0x10, UPT ;  /* 0x000000100600788c */ /* 0x000fe2000bf26070 */
[----:B------:R-:W-:Y:S01]  /*0070*/  IMAD.MOV.U32 R0, RZ, RZ, RZ ;  /* 0x000000ffff007224 */ /* 0x000fe200078e00ff */
[----:B------:R-:W-:Y:S01]  /*0080*/  ULOP3.LUT UR7, UR6, 0xf, URZ, 0xc0, !UPT ;  /* 0x0000000f06077892 */ /* 0x000fe2000f8ec0ff */
[----:B------:R-:W-:-:S03]  /*0090*/  CS2R R18, SRZ ;  /* 0x0000000000127805 */ /* 0x000fc6000001ff00 */
[----:B------:R-:W-:-:S03]  /*00a0*/  UISETP.NE.AND UP0, UPT, UR7, URZ, UPT ;  /* 0x000000ff0700728c */ /* 0x000fc6000bf05270 */
[----:B------:R-:W-:Y:S08]  /*00b0*/  BRA.U !UP1, `(.L_x_38) ;  /* 0x0000000109b87547 */ /* 0x000ff0000b800000 */
[----:B------:R-:W0:Y:S01]  /*00c0*/  LDCU.64 UR4, c[0x0][0x388] ;  /* 0x00007100ff0477ac */ /* 0x000e220008000a00 */
[----:B------:R-:W-:Y:S01]  /*00d0*/  CS2R R18, SRZ ;  /* 0x0000000000127805 */ /* 0x000fe2000001ff00 */
[----:B------:R-:W-:-:S04]  /*00e0*/  ULOP3.LUT UR8, UR6, 0x7ffffff0, URZ, 0xc0, !UPT ;  /* 0x7ffffff006087892 */ /* 0x000fc8000f8ec0ff */
[----:B------:R-:W-:Y:S02]  /*00f0*/  UIADD3 UR9, UPT, UPT, -UR8, URZ, URZ ;  /* 0x000000ff08097290 */ /* 0x000fe4000fffe1ff */
[----:B------:R-:W-:Y:S01]  /*0100*/  IMAD.U32 R0, RZ, RZ, UR8 ;  /* 0x00000008ff007e24 */ /* 0x000fe2000f8e00ff */
[----:B0-----:R-:W-:-:S04]  /*0110*/  UIADD3 UR4, UP1, UPT, UR4, 0x40, URZ ;  /* 0x0000004004047890 */ /* 0x001fc8000ff3e0ff */
[----:B------:R-:W-:Y:S02]  /*0120*/  UIADD3.X UR5, UPT, UPT, URZ, UR5, URZ, UP1, !UPT ;  /* 0x00000005ff057290 */ /* 0x000fe40008ffe4ff */
[----:B------:R-:W-:-:S04]  /*0130*/  MOV R2, UR4 ;  /* 0x0000000400027c02 */ /* 0x000fc80008000f00 */
[----:B------:R-:W-:-:S07]  /*0140*/  IMAD.U32 R3, RZ, RZ, UR5 ;  /* 0x00000005ff037e24 */ /* 0x000fce000f8e00ff */
.L_x_39:
[----:B------:R-:W2:Y:S04]  /*0150*/  LDG.E.64 R24, desc[UR10][R2.64+-0x40] ;  /* 0xffffc00a02187981 */ /* 0x000ea8000c1e1b00 */
[----:B------:R-:W3:Y:S04]  /*0160*/  LDG.E.64 R20, desc[UR10][R2.64+-0x38] ;  /* 0xffffc80a02147981 */ /* 0x000ee8000c1e1b00 */
[----:B------:R-:W4:Y:S04]  /*0170*/  LDG.E.64 R22, desc[UR10][R2.64+-0x30] ;  /* 0xffffd00a02167981 */ /* 0x000f28000c1e1b00 */
[----:B------:R-:W5:Y:S04]  /*0180*/  LDG.E.64 R4, desc[UR10][R2.64+-0x28] ;  /* 0xffffd80a02047981 */ /* 0x000f68000c1e1b00 */
[----:B------:R-:W5:Y:S04]  /*0190*/  LDG.E.64 R6, desc[UR10][R2.64+-0x20] ;  /* 0xffffe00a02067981 */ /* 0x000f68000c1e1b00 */
[----:B------:R-:W5:Y:S04]  /*01a0*/  LDG.E.64 R8, desc[UR10][R2.64+-0x18] ;  /* 0xffffe80a02087981 */ /* 0x000f68000c1e1b00 */
[----:B------:R-:W5:Y:S04]  /*01b0*/  LDG.E.64 R10, desc[UR10][R2.64+-0x10] ;  /* 0xfffff00a020a7981 */ /* 0x000f68000c1e1b00 */
[----:B------:R-:W5:Y:S04]  /*01c0*/  LDG.E.64 R12, desc[UR10][R2.64+-0x8] ;  /* 0xfffff80a020c7981 */ /* 0x000f68000c1e1b00 */
[----:B------:R-:W5:Y:S04]  /*01d0*/  LDG.E.64 R14, desc[UR10][R2.64] ;  /* 0x0000000a020e7981 */ /* 0x000f68000c1e1b00 */
[----:B------:R-:W5:Y:S01]  /*01e0*/  LDG.E.64 R16, desc[UR10][R2.64+0x8] ;  /* 0x0000080a02107981 */ /* 0x000f62000c1e1b00 */
[----:B--2---:R-:W-:-:S03]  /*01f0*/  DADD R24, R24, R18 ;  /* 0x0000000018187229 */ /* 0x004fc60000000012 */
[----:B------:R-:W2:Y:S05]  /*0200*/  LDG.E.64 R18, desc[UR10][R2.64+0x10] ;  /* 0x0000100a02127981 */ /* 0x000eaa000c1e1b00 */
[----:B---3--:R-:W-:Y:S01]  /*0210*/  DADD R24, R24, R20 ;  /* 0x0000000018187229 */ /* 0x008fe20000000014 */
[----:B------:R-:W3:Y:S07]  /*0220*/  LDG.E.64 R20, desc[UR10][R2.64+0x18] ;  /* 0x0000180a02147981 */ /* 0x000eee000c1e1b00 */
[----:B----4-:R-:W-:Y:S01]  /*0230*/  DADD R24, R24, R22 ;  /* 0x0000000018187229 */ /* 0x010fe20000000016 */
[----:B------:R-:W4:Y:S07]  /*0240*/  LDG.E.64 R22, desc[UR10][R2.64+0x20] ;  /* 0x0000200a02167981 */ /* 0x000f2e000c1e1b00 */
[----:B-----5:R-:W-:Y:S01]  /*0250*/  DADD R24, R24, R4 ;  /* 0x0000000018187229 */ /* 0x020fe20000000004 */
[----:B------:R-:W5:Y:S07]  /*0260*/  LDG.E.64 R4, desc[UR10][R2.64+0x28] ;  /* 0x0000280a02047981 */ /* 0x000f6e000c1e1b00 */
[----:B------:R-:W-:Y:S01]  /*0270*/  DADD R24, R24, R6 ;  /* 0x0000000018187229 */ /* 0x000fe20000000006 */
[----:B------:R-:W5:Y:S07]  /*0280*/  LDG.E.64 R6, desc[UR10][R2.64+0x30] ;  /* 0x0000300a02067981 */ /* 0x000f6e000c1e1b00 */
[----:B------:R-:W-:Y:S01]  /*0290*/  DADD R24, R24, R8 ;  /* 0x0000000018187229 */ /* 0x000fe20000000008 */
[----:B------:R0:W5:Y:S01]  /*02a0*/  LDG.E.64 R8, desc[UR10][R2.64+0x38] ;  /* 0x0000380a02087981 */ /* 0x000162000c1e1b00 */
[----:B------:R-:W-:-:S04]  /*02b0*/  UIADD3 UR9, UPT, UPT, UR9, 0x10, URZ ;  /* 0x0000001009097890 */ /* 0x000fc8000fffe0ff */
[----:B------:R-:W-:Y:S02]  /*02c0*/  UISETP.NE.AND UP1, UPT, UR9, URZ, UPT ;  /* 0x000000ff0900728c */ /* 0x000fe4000bf25270 */
[----:B------:R-:W-:Y:S01]  /*02d0*/  DADD R10, R24, R10 ;  /* 0x00000000180a7229 */ /* 0x000fe2000000000a */
[----:B0-----:R-:W-:-:S07]  /*02e0*/  IADD3 R2, P0, PT, R2, 0x80, RZ ;  /* 0x0000008002027810 */ /* 0x001fce0007f1e0ff */
[----:B------:R-:W-:Y:S01]  /*02f0*/  DADD R10, R10, R12 ;  /* 0x000000000a0a7229 */ /* 0x000fe2000000000c */
[----:B------:R-:W-:-:S07]  /*0300*/  IADD3.X R3, PT, PT, RZ, R3, RZ, P0, !PT ;  /* 0x00000003ff037210 */ /* 0x000fce00007fe4ff */
[----:B------:R-:W-:-:S08]  /*0310*/  DADD R10, R10, R14 ;  /* 0x000000000a0a7229 */ /* 0x000fd0000000000e */
[----:B------:R-:W-:-:S08]  /*0320*/  DADD R10, R10, R16 ;  /* 0x000000000a0a7229 */ /* 0x000fd00000000010 */
[----:B--2---:R-:W-:-:S08]  /*0330*/  DADD R10, R10, R18 ;  /* 0x000000000a0a7229 */ /* 0x004fd00000000012 */
[----:B---3--:R-:W-:-:S08]  /*0340*/  DADD R10, R10, R20 ;  /* 0x000000000a0a7229 */ /* 0x008fd00000000014 */
[----:B----4-:R-:W-:-:S08]  /*0350*/  DADD R10, R10, R22 ;  /* 0x000000000a0a7229 */ /* 0x010fd00000000016 */
[----:B-----5:R-:W-:-:S08]  /*0360*/  DADD R4, R10, R4 ;  /* 0x000000000a047229 */ /* 0x020fd00000000004 */
[----:B------:R-:W-:-:S08]  /*0370*/  DADD R4, R4, R6 ;  /* 0x0000000004047229 */ /* 0x000fd00000000006 */
[----:B------:R-:W-:Y:S01]  /*0380*/  DADD R18, R4, R8 ;  /* 0x0000000004127229 */ /* 0x000fe20000000008 */
[----:B------:R-:W-:Y:S10]  /*0390*/  BRA.U UP1, `(.L_x_39) ;  /* 0xfffffffd016c7547 */ /* 0x000ff4000b83ffff */
.L_x_38:
        /* <DEDUP_REMOVED lines=10> */
[----:B------:R-:W5:Y:S04]  /*0440*/  LDG.E.64 R20, desc[UR10][R10.64+0x18] ;  /* 0x0000180a0a147981 */ /* 0x000f68000c1e1b00 */
[----:B------:R-:W5:Y:S04]  /*0450*/  LDG.E.64 R6, desc[UR10][R10.64+0x20] ;  /* 0x0000200a0a067981 */ /* 0x000f68000c1e1b00 */
[----:B------:R-:W5:Y:S04]  /*0460*/  LDG.E.64 R4, desc[UR10][R10.64+0x28] ;  /* 0x0000280a0a047981 */ /* 0x000f68000c1e1b00 */
[----:B------:R-:W5:Y:S04]  /*0470*/  LDG.E.64 R2, desc[UR10][R10.64+0x30] ;  /* 0x0000300a0a027981 */ /* 0x000f68000c1e1b00 */
[----:B------:R-:W5:Y:S01]  /*0480*/  LDG.E.64 R8, desc[UR10][R10.64+0x38] ;  /* 0x0000380a0a087981 */ /* 0x000f62000c1e1b00 */
[----:B------:R-:W-:Y:S01]  /*0490*/  VIADD R0, R0, 0x8 ;  /* 0x0000000800007836 */ /* 0x000fe20000000000 */
[----:B--2---:R-:W-:-:S08]  /*04a0*/  DADD R12, R18, R12 ;  /* 0x00000000120c7229 */ /* 0x004fd0000000000c */
[----:B---3--:R-:W-:-:S08]  /*04b0*/  DADD R12, R12, R14 ;  /* 0x000000000c0c7229 */ /* 0x008fd0000000000e */
[----:B----4-:R-:W-:-:S08]  /*04c0*/  DADD R12, R12, R16 ;  /* 0x000000000c0c7229 */ /* 0x010fd00000000010 */
[----:B-----5:R-:W-:-:S08]  /*04d0*/  DADD R12, R12, R20 ;  /* 0x000000000c0c7229 */ /* 0x020fd00000000014 */
[----:B------:R-:W-:-:S08]  /*04e0*/  DADD R6, R12, R6 ;  /* 0x000000000c067229 */ /* 0x000fd00000000006 */
[----:B------:R-:W-:-:S08]  /*04f0*/  DADD R4, R6, R4 ;  /* 0x0000000006047229 */ /* 0x000fd00000000004 */
[----:B------:R-:W-:-:S08]  /*0500*/  DADD R2, R4, R2 ;  /* 0x0000000004027229 */ /* 0x000fd00000000002 */
[----:B------:R-:W-:-:S11]  /*0510*/  DADD R18, R2, R8 ;  /* 0x0000000002127229 */ /* 0x000fd60000000008 */
.L_x_40:
        /* <DEDUP_REMOVED lines=10> */
[----:B------:R-:W5:Y:S01]  /*05c0*/  LDG.E.64 R10, desc[UR10][R2.64+0x18] ;  /* 0x0000180a020a7981 */ /* 0x000f62000c1e1b00 */
[----:B------:R-:W-:Y:S01]  /*05d0*/  IADD3 R0, PT, PT, R0, 0x4, RZ ;  /* 0x0000000400007810 */ /* 0x000fe20007ffe0ff */
[----:B--2---:R-:W-:-:S08]  /*05e0*/  DADD R4, R18, R4 ;  /* 0x0000000012047229 */ /* 0x004fd00000000004 */
[----:B---3--:R-:W-:-:S08]  /*05f0*/  DADD R4, R4, R6 ;  /* 0x0000000004047229 */ /* 0x008fd00000000006 */
[----:B----4-:R-:W-:-:S08]  /*0600*/  DADD R4, R4, R8 ;  /* 0x0000000004047229 */ /* 0x010fd00000000008 */
[----:B-----5:R-:W-:-:S11]  /*0610*/  DADD R18, R4, R10 ;  /* 0x0000000004127229 */ /* 0x020fd6000000000a */
.L_x_41:
[----:B------:R-:W-:Y:S05]  /*0620*/  BRA.U !UP1, `(.L_x_37) ;  /* 0x0000000109387547 */ /* 0x000fea000b800000 */
[----:B------:R-:W0:Y:S01]  /*0630*/  LDC.64 R2, c[0x0][0x388] ;  /* 0x0000e200ff027b82 */ /* 0x000e220000000a00 */
[----:B------:R-:W-:Y:S01]  /*0640*/  UIADD3 UR4, UPT, UPT, -UR4, URZ, URZ ;  /* 0x000000ff04047290 */ /* 0x000fe2000fffe1ff */
[----:B0-----:R-:W-:-:S04]  /*0650*/  IMAD.WIDE.U32 R2, R0, 0x8, R2 ;  /* 0x0000000800027825 */ /* 0x001fc800078e0002 */
[----:B------:R-:W-:Y:S01]  /*0660*/  IMAD.MOV.U32 R0, RZ, RZ, R2 ;  /* 0x000000ffff007224 */ /* 0x000fe200078e0002 */
[----:B------:R-:W-:-:S07]  /*0670*/  MOV R5, R3 ;  /* 0x0000000300057202 */ /* 0x000fce0000000f00 */
.L_x_42:
[----:B------:R-:W-:Y:S01]  /*0680*/  IMAD.MOV.U32 R2, RZ, RZ, R0 ;  /* 0x000000ffff027224 */ /* 0x000fe200078e0000 */
[----:B------:R-:W-:-:S06]  /*0690*/  MOV R3, R5 ;  /* 0x0000000500037202 */ /* 0x000fcc0000000f00 */
[----:B------:R-:W2:Y:S01]  /*06a0*/  LDG.E.64 R2, desc[UR10][R2.64] ;  /* 0x0000000a02027981 */ /* 0x000ea2000c1e1b00 */
[----:B------:R-:W-:Y:S01]  /*06b0*/  UIADD3 UR4, UPT, UPT, UR4, 0x1, URZ ;  /* 0x0000000104047890 */ /* 0x000fe2000fffe0ff */
[----:B------:R-:W-:-:S03]  /*06c0*/  IADD3 R0, P0, PT, R0, 0x8, RZ ;  /* 0x0000000800007810 */ /* 0x000fc60007f1e0ff */
[----:B------:R-:W-:Y:S02]  /*06d0*/  UISETP.NE.AND UP0, UPT, UR4, URZ, UPT ;  /* 0x000000ff0400728c */ /* 0x000fe4000bf05270 */
[----:B------:R-:W-:Y:S01]  /*06e0*/  IMAD.X R5, RZ, RZ, R5, P0 ;  /* 0x000000ffff057224 */ /* 0x000fe200000e0605 */
[----:B--2---:R-:W-:-:S06]  /*06f0*/  DADD R18, R2, R18 ;  /* 0x0000000002127229 */ /* 0x004fcc0000000012 */
[----:B------:R-:W-:Y:S05]  /*0700*/  BRA.U UP0, `(.L_x_42) ;  /* 0xfffffffd00dc7547 */ /* 0x000fea000b83ffff */
.L_x_37:
[----:B------:R-:W0:Y:S02]  /*0710*/  LDC.64 R2, c[0x0][0x380] ;  /* 0x0000e000ff027b82 */ /* 0x000e240000000a00 */
[----:B0-----:R-:W-:Y:S01]  /*0720*/  STG.E.64 desc[UR10][R2.64], R18 ;  /* 0x0000001202007986 */ /* 0x001fe2000c101b0a */
[----:B------:R-:W-:Y:S05]  /*0730*/  EXIT ;  /* 0x000000000000794d */ /* 0x000fea0003800000 */
.L_x_43:
        /* <DEDUP_REMOVED lines=12> */
.L_x_110:


//--------------------- .text._Z7L2_NormIdEvPT_S1_i --------------------------
	.section	.text._Z7L2_NormIdEvPT_S1_i,"ax",@progbits
	.align	128
        .global         _Z7L2_NormIdEvPT_S1_i
        .type           _Z7L2_NormIdEvPT_S1_i,@function
        .size           _Z7L2_NormIdEvPT_S1_i,(.L_x_111 - _Z7L2_NormIdEvPT_S1_i)
        .other          _Z7L2_NormIdEvPT_S1_i,@"STO_CUDA_ENTRY STV_DEFAULT"
_Z7L2_NormIdEvPT_S1_i:
.text._Z7L2_NormIdEvPT_S1_i:
        /* <DEDUP_REMOVED lines=10> */
[----:B--2---:R-:W2:Y:S01]  /*00a0*/  @!P1 LDG.E.64 R4, desc[UR6][R4.64] ;  /* 0x0000000604049981 */ /* 0x004ea2000c1e1b00 */
[----:B------:R-:W0:Y:S01]  /*00b0*/  S2UR UR5, SR_CgaCtaId ;  /* 0x00000000000579c3 */ /* 0x000e220000008800 */
[----:B------:R-:W-:Y:S01]  /*00c0*/  IMAD.U32 R0, RZ, RZ, UR8 ;  /* 0x00000008ff007e24 */ /* 0x000fe2000f8e00ff */
[----:B------:R-:W-:Y:S01]  /*00d0*/  UMOV UR4, 0x400 ;  /* 0x0000040000047882 */ /* 0x000fe20000000000 */
[----:B------:R-:W-:-:S03]  /*00e0*/  CS2R R2, SRZ ;  /* 0x0000000000027805 */ /* 0x000fc6000001ff00 */
[----:B------:R-:W-:Y:S01]  /*00f0*/  ISETP.GE.U32.AND P0, PT, R0, 0x2, PT ;  /* 0x000000020000780c */ /* 0x000fe20003f06070 */
[----:B0-----:R-:W-:-:S06]  /*0100*/  ULEA UR4, UR5, UR4, 0x18 ;  /* 0x0000000405047291 */ /* 0x001fcc000f8ec0ff */
[C---:B------:R-:W-:Y:S01]  /*0110*/  LEA R7, R8.reuse, UR4, 0x3 ;  /* 0x0000000408077c11 */ /* 0x040fe2000f8e18ff */
[----:B--2---:R-:W-:Y:S01]  /*0120*/  @!P1 DMUL R2, R4, R4 ;  /* 0x0000000404029228 */ /* 0x004fe20000000000 */
[----:B------:R-:W-:-:S06]  /*0130*/  ISETP.NE.AND P1, PT, R8, RZ, PT ;  /* 0x000000ff0800720c */ /* 0x000fcc0003f25270 */
[----:B------:R0:W-:Y:S01]  /*0140*/  STS.64 [R7], R2 ;  /* 0x0000000207007388 */ /* 0x0001e20000000a00 */
[----:B------:R-:W-:Y:S06]  /*0150*/  BAR.SYNC.DEFER_BLOCKING 0x0 ;  /* 0x0000000000007b1d */ /* 0x000fec0000010000 */
[----:B------:R-:W-:Y:S05]  /*0160*/  @!P0 BRA `(.L_x_44) ;  /* 0x00000000002c8947 */ /* 0x000fea0003800000 */
.L_x_45:
[----:B------:R-:W-:-:S04]  /*0170*/  SHF.R.U32.HI R10, RZ, 0x1, R0 ;  /* 0x00000001ff0a7819 */ /* 0x000fc80000011600 */
[----:B------:R-:W-:-:S13]  /*0180*/  ISETP.GE.U32.AND P0, PT, R8, R10, PT ;  /* 0x0000000a0800720c */ /* 0x000fda0003f06070 */
[----:B------:R-:W-:Y:S01]  /*0190*/  @!P0 IMAD R6, R10, 0x8, R7 ;  /* 0x000000080a068824 */ /* 0x000fe200078e0207 */
[----:B------:R-:W-:Y:S04]  /*01a0*/  @!P0 LDS.64 R4, [R7] ;  /* 0x0000000007048984 */ /* 0x000fe80000000a00 */
[----:B0-----:R-:W0:Y:S02]  /*01b0*/  @!P0 LDS.64 R2, [R6] ;  /* 0x0000000006028984 */ /* 0x001e240000000a00 */
[----:B0-----:R-:W-:-:S07]  /*01c0*/  @!P0 DADD R2, R2, R4 ;  /* 0x0000000002028229 */ /* 0x001fce0000000004 */
[----:B------:R1:W-:Y:S01]  /*01d0*/  @!P0 STS.64 [R7], R2 ;  /* 0x0000000207008388 */ /* 0x0003e20000000a00 */
[----:B------:R-:W-:Y:S01]  /*01e0*/  BAR.SYNC.DEFER_BLOCKING 0x0 ;  /* 0x0000000000007b1d */ /* 0x000fe20000010000 */
[----:B------:R-:W-:Y:S01]  /*01f0*/  ISETP.GT.U32.AND P0, PT, R0, 0x3, PT ;  /* 0x000000030000780c */ /* 0x000fe20003f04070 */
[----:B------:R-:W-:-:S12]  /*0200*/  IMAD.MOV.U32 R0, RZ, RZ, R10 ;  /* 0x000000ffff007224 */ /* 0x000fd800078e000a */
[----:B-1----:R-:W-:Y:S05]  /*0210*/  @P0 BRA `(.L_x_45) ;  /* 0xfffffffc00d40947 */ /* 0x002fea000383ffff */
.L_x_44:
[----:B------:R-:W-:Y:S05]  /*0220*/  @P1 EXIT ;  /* 0x000000000000194d */ /* 0x000fea0003800000 */
[----:B------:R-:W1:Y:S01]  /*0230*/  S2UR UR5, SR_CgaCtaId ;  /* 0x00000000000579c3 */ /* 0x000e620000008800 */
[----:B------:R-:W-:-:S07]  /*0240*/  UMOV UR4, 0x400 ;  /* 0x0000040000047882 */ /* 0x000fce0000000000 */
[----:B------:R-:W2:Y:S01]  /*0250*/  LDC.64 R4, c[0x0][0x388] ;  /* 0x0000e200ff047b82 */ /* 0x000ea20000000a00 */
[----:B-1----:R-:W-:Y:S01]  /*0260*/  ULEA UR4, UR5, UR4, 0x18 ;  /* 0x0000000405047291 */ /* 0x002fe2000f8ec0ff */
[----:B--2---:R-:W-:-:S08]  /*0270*/  IMAD.WIDE.U32 R4, R9, 0x8, R4 ;  /* 0x0000000809047825 */ /* 0x004fd000078e0004 */
[----:B0-----:R-:W0:Y:S04]  /*0280*/  LDS.64 R2, [UR4] ;  /* 0x00000004ff027984 */ /* 0x001e280008000a00 */
[----:B0-----:R-:W-:Y:S01]  /*0290*/  STG.E.64 desc[UR6][R4.64], R2 ;  /* 0x0000000204007986 */ /* 0x001fe2000c101b06 */
[----:B------:R-:W-:Y:S05]  /*02a0*/  EXIT ;  /* 0x000000000000794d */ /* 0x000fea0003800000 */
.L_x_46:
        /* <DEDUP_REMOVED lines=13> */
.L_x_111:


//--------------------- .text._Z7axpygpuIiEvPT_S0_S1_S1_m --------------------------
	.section	.text._Z7axpygpuIiEvPT_S0_S1_S1_m,"ax",@progbits
	.align	128
        .global         _Z7axpygpuIiEvPT_S0_S1_S1_m
        .type           _Z7axpygpuIiEvPT_S0_S1_S1_m,@function
        .size           _Z7axpygpuIiEvPT_S0_S1_S1_m,(.L_x_112 - _Z7axpygpuIiEvPT_S0_S1_S1_m)
        .other          _Z7axpygpuIiEvPT_S0_S1_S1_m,@"STO_CUDA_ENTRY STV_DEFAULT"
_Z7axpygpuIiEvPT_S0_S1_S1_m:
.text._Z7axpygpuIiEvPT_S0_S1_S1_m:
[----:B------:R-:W-:Y:S01]  /*0000*/  LDC R1, c[0x0][0x37c] ;  /* 0x0000df00ff017b82 */ /* 0x000fe20000000800 */
[----:B------:R-:W0:Y:S07]  /*0010*/  S2R R0, SR_TID.X ;  /* 0x0000000000007919 */ /* 0x000e2e0000002100 */
[----:B------:R-:W0:Y:S01]  /*0020*/  S2UR UR4, SR_CTAID.X ;  /* 0x00000000000479c3 */ /* 0x000e220000002500 */
[----:B------:R-:W1:Y:S07]  /*0030*/  LDCU.64 UR6, c[0x0][0x3a0] ;  /* 0x00007400ff0677ac */ /* 0x000e6e0008000a00 */
[----:B------:R-:W0:Y:S02]  /*0040*/  LDC R3, c[0x0][0x360] ;  /* 0x0000d800ff037b82 */ /* 0x000e240000000800 */
[----:B0-----:R-:W-:-:S05]  /*0050*/  IMAD R0, R3, UR4, R0 ;  /* 0x0000000403007c24 */ /* 0x001fca000f8e0200 */
[----:B-1----:R-:W-:-:S04]  /*0060*/  ISETP.GE.U32.AND P0, PT, R0, UR6, PT ;  /* 0x0000000600007c0c */ /* 0x002fc8000bf06070 */
[----:B------:R-:W-:-:S13]  /*0070*/  ISETP.GE.U32.AND.EX P0, PT, RZ, UR7, PT, P0 ;  /* 0x00000007ff007c0c */ /* 0x000fda000bf06100 */
[----:B------:R-:W-:Y:S05]  /*0080*/  @P0 EXIT ;  /* 0x000000000000094d */ /* 0x000fea0003800000 */
[----:B------:R-:W0:Y:S01]  /*0090*/  LDCU.128 UR8, c[0x0][0x390] ;  /* 0x00007200ff0877ac */ /* 0x000e220008000c00 */
[----:B------:R-:W-:Y:S01]  /*00a0*/  IMAD.SHL.U32 R6, R0, 0x4, RZ ;  /* 0x0000000400067824 */ /* 0x000fe200078e00ff */
[----:B------:R-:W-:Y:S01]  /*00b0*/  SHF.R.U32.HI R0, RZ, 0x1e, R0 ;  /* 0x0000001eff007819 */ /* 0x000fe20000011600 */
[----:B------:R-:W1:Y:S01]  /*00c0*/  LDCU.64 UR6, c[0x0][0x380] ;  /* 0x00007000ff0677ac */ /* 0x000e620008000a00 */
[----:B------:R-:W2:Y:S02]  /*00d0*/  LDCU.64 UR4, c[0x0][0x358] ;  /* 0x00006b00ff0477ac */ /* 0x000ea40008000a00 */
[C---:B0-----:R-:W-:Y:S02]  /*00e0*/  IADD3 R4, P1, PT, R6.reuse, UR8, RZ ;  /* 0x0000000806047c10 */ /* 0x041fe4000ff3e0ff */
[----:B-1----:R-:W-:Y:S01]  /*00f0*/  IADD3 R2, P0, PT, R6, UR6, RZ ;  /* 0x0000000606027c10 */ /* 0x002fe2000ff1e0ff */
[----:B------:R-:W0:Y:S01]  /*0100*/  LDCU UR6, c[0x0][0x388] ;  /* 0x00007100ff0677ac */ /* 0x000e220008000800 */
[----:B------:R-:W-:-:S02]  /*0110*/  IADD3.X R5, PT, PT, R0, UR9, RZ, P1, !PT ;  /* 0x0000000900057c10 */ /* 0x000fc40008ffe4ff */
[----:B------:R-:W-:-:S04]  /*0120*/  IADD3.X R3, PT, PT, R0, UR7, RZ, P0, !PT ;  /* 0x0000000700037c10 */ /* 0x000fc800087fe4ff */
[----:B--2---:R-:W0:Y:S04]  /*0130*/  LDG.E R5, desc[UR4][R4.64] ;  /* 0x0000000404057981 */ /* 0x004e28000c1e1900 */
[----:B------:R-:W0:Y:S01]  /*0140*/  LDG.E R2, desc[UR4][R2.64] ;  /* 0x0000000402027981 */ /* 0x000e22000c1e1900 */
[----:B------:R-:W-:-:S04]  /*0150*/  IADD3 R6, P0, PT, R6, UR10, RZ ;  /* 0x0000000a06067c10 */ /* 0x000fc8000ff1e0ff */
[----:B------:R-:W-:Y:S01]  /*0160*/  IADD3.X R7, PT, PT, R0, UR11, RZ, P0, !PT ;  /* 0x0000000b00077c10 */ /* 0x000fe200087fe4ff */
[----:B0-----:R-:W-:-:S05]  /*0170*/  IMAD R9, R2, UR6, R5 ;  /* 0x0000000602097c24 */ /* 0x001fca000f8e0205 */
[----:B------:R-:W-:Y:S01]  /*0180*/  STG.E desc[UR4][R6.64], R9 ;  /* 0x0000000906007986 */ /* 0x000fe2000c101904 */
[----:B------:R-:W-:Y:S05]  /*0190*/  EXIT ;  /* 0x000000000000794d */ /* 0x000fea0003800000 */
.L_x_47:
        /* <DEDUP_REMOVED lines=14> */
.L_x_112:


//--------------------- .text._Z7axpygpuIfEvPT_S0_S1_S1_m --------------------------
	.section	.text._Z7axpygpuIfEvPT_S0_S1_S1_m,"ax",@progbits
	.align	128
        .global         _Z7axpygpuIfEvPT_S0_S1_S1_m
        .type           _Z7axpygpuIfEvPT_S0_S1_S1_m,@function
        .size           _Z7axpygpuIfEvPT_S0_S1_S1_m,(.L_x_113 - _Z7axpygpuIfEvPT_S0_S1_S1_m)
        .other          _Z7axpygpuIfEvPT_S0_S1_S1_m,@"STO_CUDA_ENTRY STV_DEFAULT"
_Z7axpygpuIfEvPT_S0_S1_S1_m:
.text._Z7axpygpuIfEvPT_S0_S1_S1_m:
        /* <DEDUP_REMOVED lines=23> */
[----:B0-----:R-:W-:-:S05]  /*0170*/  FFMA R9, R2, UR6, R5 ;  /* 0x0000000602097c23 */ /* 0x001fca0008000005 */
[----:B------:R-:W-:Y:S01]  /*0180*/  STG.E desc[UR4][R6.64], R9 ;  /* 0x0000000906007986 */ /* 0x000fe2000c101904 */
[----:B------:R-:W-:Y:S05]  /*0190*/  EXIT ;  /* 0x000000000000794d */ /* 0x000fea0003800000 */
.L_x_48:
        /* <DEDUP_REMOVED lines=14> */
.L_x_113:


//--------------------- .text._Z7axpygpuIdEvPT_S0_S1_S1_m --------------------------
	.section	.text._Z7axpygpuIdEvPT_S0_S1_S1_m,"ax",@progbits
	.align	128
        .global         _Z7axpygpuIdEvPT_S0_S1_S1_m
        .type           _Z7axpygpuIdEvPT_S0_S1_S1_m,@function
        .size           _Z7axpygpuIdEvPT_S0_S1_S1_m,(.L_x_114 - _Z7axpygpuIdEvPT_S0_S1_S1_m)
        .other          _Z7axpygpuIdEvPT_S0_S1_S1_m,@"STO_CUDA_ENTRY STV_DEFAULT"
_Z7axpygpuIdEvPT_S0_S1_S1_m:
.text._Z7axpygpuIdEvPT_S0_S1_S1_m:
        /* <DEDUP_REMOVED lines=15> */
[----:B-1----:R-:W-:Y:S02]  /*00f0*/  IADD3 R6, P0, PT, R8, UR6, RZ ;  /* 0x0000000608067c10 */ /* 0x002fe4000ff1e0ff */
[----:B------:R-:W-:-:S02]  /*0100*/  IADD3.X R5, PT, PT, R0, UR9, RZ, P1, !PT ;  /* 0x0000000900057c10 */ /* 0x000fc40008ffe4ff */
[----:B------:R-:W-:Y:S01]  /*0110*/  IADD3.X R7, PT, PT, R0, UR7, RZ, P0, !PT ;  /* 0x0000000700077c10 */ /* 0x000fe200087fe4ff */
[----:B------:R-:W0:Y:S03]  /*0120*/  LDCU.64 UR6, c[0x0][0x388] ;  /* 0x00007100ff0677ac */ /* 0x000e260008000a00 */
[----:B--2---:R-:W0:Y:S04]  /*0130*/  LDG.E.64 R4, desc[UR4][R4.64] ;  /* 0x0000000404047981 */ /* 0x004e28000c1e1b00 */
[----:B------:R-:W0:Y:S01]  /*0140*/  LDG.E.64 R2, desc[UR4][R6.64] ;  /* 0x0000000406027981 */ /* 0x000e22000c1e1b00 */
[----:B------:R-:W-:-:S04]  /*0150*/  IADD3 R8, P0, PT, R8, UR10, RZ ;  /* 0x0000000a08087c10 */ /* 0x000fc8000ff1e0ff */
[----:B------:R-:W-:Y:S01]  /*0160*/  IADD3.X R9, PT, PT, R0, UR11, RZ, P0, !PT ;  /* 0x0000000b00097c10 */ /* 0x000fe200087fe4ff */
[----:B0-----:R-:W-:-:S07]  /*0170*/  DFMA R2, R2, UR6, R4 ;  /* 0x0000000602027c2b */ /* 0x001fce0008000004 */
[----:B------:R-:W-:Y:S01]  /*0180*/  STG.E.64 desc[UR4][R8.64], R2 ;  /* 0x0000000208007986 */ /* 0x000fe2000c101b04 */
[----:B------:R-:W-:Y:S05]  /*0190*/  EXIT ;  /* 0x000000000000794d */ /* 0x000fea0003800000 */
.L_x_49:
        /* <DEDUP_REMOVED lines=14> */
.L_x_114:


//--------------------- .text._Z7gpu_dotIiEvPKT_S2_PS0_i --------------------------
	.section	.text._Z7gpu_dotIiEvPKT_S2_PS0_i,"ax",@progbits
	.align	128
        .global         _Z7gpu_dotIiEvPKT_S2_PS0_i
        .type           _Z7gpu_dotIiEvPKT_S2_PS0_i,@function
        .size           _Z7gpu_dotIiEvPKT_S2_PS0_i,(.L_x_115 - _Z7gpu_dotIiEvPKT_S2_PS0_i)
        .other          _Z7gpu_dotIiEvPKT_S2_PS0_i,@"STO_CUDA_ENTRY STV_DEFAULT"
_Z7gpu_dotIiEvPKT_S2_PS0_i:
.text._Z7gpu_dotIiEvPKT_S2_PS0_i:
[----:B------:R-:W-:Y:S01]  /*0000*/  LDC R1, c[0x0][0x37c] ;  /* 0x0000df00ff017b82 */ /* 0x000fe20000000800 */
[----:B------:R-:W0:Y:S01]  /*0010*/  S2R R8, SR_TID.X ;  /* 0x0000000000087919 */ /* 0x000e220000002100 */
[----:B------:R-:W0:Y:S06]  /*0020*/  LDCU UR8, c[0x0][0x360] ;  /* 0x00006c00ff0877ac */ /* 0x000e2c0008000800 */
[----:B------:R-:W1:Y:S01]  /*0030*/  LDC.64 R2, c[0x0][0x380] ;  /* 0x0000e000ff027b82 */ /* 0x000e620000000a00 */
[----:B------:R-:W0:Y:S01]  /*0040*/  S2R R9, SR_CTAID.X ;  /* 0x0000000000097919 */ /* 0x000e220000002500 */
[----:B------:R-:W2:Y:S01]  /*0050*/  LDCU UR4, c[0x0][0x398] ;  /* 0x00007300ff0477ac */ /* 0x000ea20008000800 */
[----:B------:R-:W3:Y:S05]  /*0060*/  LDCU.64 UR6, c[0x0][0x358] ;  /* 0x00006b00ff0677ac */ /* 0x000eea0008000a00 */
[----:B------:R-:W4:Y:S01]  /*0070*/  LDC.64 R4, c[0x0][0x388] ;  /* 0x0000e200ff047b82 */ /* 0x000f220000000a00 */
[----:B0-----:R-:W-:-:S05]  /*0080*/  IMAD R7, R9, UR8, R8 ;  /* 0x0000000809077c24 */ /* 0x001fca000f8e0208 */
[----:B--2---:R-:W-:-:S13]  /*0090*/  ISETP.GE.AND P1, PT, R7, UR4, PT ;  /* 0x0000000407007c0c */ /* 0x004fda000bf26270 */
[----:B-1----:R-:W-:-:S04]  /*00a0*/  @!P1 IMAD.WIDE R2, R7, 0x4, R2 ;  /* 0x0000000407029825 */ /* 0x002fc800078e0202 */
[----:B----4-:R-:W-:Y:S02]  /*00b0*/  @!P1 IMAD.WIDE R4, R7, 0x4, R4 ;  /* 0x0000000407049825 */ /* 0x010fe400078e0204 */
[----:B---3--:R-:W2:Y:S04]  /*00c0*/  @!P1 LDG.E R2, desc[UR6][R2.64] ;  /* 0x0000000602029981 */ /* 0x008ea8000c1e1900 */
[----:B------:R-:W2:Y:S01]  /*00d0*/  @!P1 LDG.E R5, desc[UR6][R4.64] ;  /* 0x0000000604059981 */ /* 0x000ea2000c1e1900 */
[----:B------:R-:W0:Y:S01]  /*00e0*/  S2UR UR5, SR_CgaCtaId ;  /* 0x00000000000579c3 */ /* 0x000e220000008800 */
[----:B------:R-:W-:Y:S01]  /*00f0*/  MOV R0, UR8 ;  /* 0x0000000800007c02 */ /* 0x000fe20008000f00 */
[----:B------:R-:W-:Y:S01]  /*0100*/  UMOV UR4, 0x400 ;  /* 0x0000040000047882 */ /* 0x000fe20000000000 */
[----:B------:R-:W-:-:S02]  /*0110*/  IMAD.MOV.U32 R6, RZ, RZ, RZ ;  /* 0x000000ffff067224 */ /* 0x000fc400078e00ff */
[----:B------:R-:W-:Y:S01]  /*0120*/  ISETP.GE.U32.AND P0, PT, R0, 0x2, PT ;  /* 0x000000020000780c */ /* 0x000fe20003f06070 */
[----:B0-----:R-:W-:-:S06]  /*0130*/  ULEA UR4, UR5, UR4, 0x18 ;  /* 0x0000000405047291 */ /* 0x001fcc000f8ec0ff */
[----:B------:R-:W-:Y:S01]  /*0140*/  LEA R7, R8, UR4, 0x2 ;  /* 0x0000000408077c11 */ /* 0x000fe2000f8e10ff */
[----:B--2---:R-:W-:Y:S01]  /*0150*/  @!P1 IMAD R6, R2, R5, RZ ;  /* 0x0000000502069224 */ /* 0x004fe200078e02ff */
[----:B------:R-:W-:-:S04]  /*0160*/  ISETP.NE.AND P1, PT, R8, RZ, PT ;  /* 0x000000ff0800720c */ /* 0x000fc80003f25270 */
[----:B------:R0:W-:Y:S01]  /*0170*/  STS [R7], R6 ;  /* 0x0000000607007388 */ /* 0x0001e20000000800 */
[----:B------:R-:W-:Y:S06]  /*0180*/  BAR.SYNC.DEFER_BLOCKING 0x0 ;  /* 0x0000000000007b1d */ /* 0x000fec0000010000 */
[----:B------:R-:W-:Y:S05]  /*0190*/  @!P0 BRA `(.L_x_50) ;  /* 0x00000000002c8947 */ /* 0x000fea0003800000 */
.L_x_51:
[----:B------:R-:W-:-:S04]  /*01a0*/  SHF.R.U32.HI R5, RZ, 0x1, R0 ;  /* 0x00000001ff057819 */ /* 0x000fc80000011600 */
[----:B------:R-:W-:-:S13]  /*01b0*/  ISETP.GE.U32.AND P0, PT, R8, R5, PT ;  /* 0x000000050800720c */ /* 0x000fda0003f06070 */
[----:B------:R-:W-:Y:S01]  /*01c0*/  @!P0 IMAD R2, R5, 0x4, R7 ;  /* 0x0000000405028824 */ /* 0x000fe200078e0207 */
[----:B------:R-:W-:Y:S05]  /*01d0*/  @!P0 LDS R3, [R7] ;  /* 0x0000000007038984 */ /* 0x000fea0000000800 */
[----:B------:R-:W1:Y:S02]  /*01e0*/  @!P0 LDS R2, [R2] ;  /* 0x0000000002028984 */ /* 0x000e640000000800 */
[----:B-1----:R-:W-:-:S05]  /*01f0*/  @!P0 IADD3 R4, PT, PT, R2, R3, RZ ;  /* 0x0000000302048210 */ /* 0x002fca0007ffe0ff */
[----:B------:R1:W-:Y:S01]  /*0200*/  @!P0 STS [R7], R4 ;  /* 0x0000000407008388 */ /* 0x0003e20000000800 */
[----:B------:R-:W-:Y:S01]  /*0210*/  BAR.SYNC.DEFER_BLOCKING 0x0 ;  /* 0x0000000000007b1d */ /* 0x000fe20000010000 */
[----:B------:R-:W-:Y:S01]  /*0220*/  ISETP.GT.U32.AND P0, PT, R0, 0x3, PT ;  /* 0x000000030000780c */ /* 0x000fe20003f04070 */
[----:B------:R-:W-:-:S12]  /*0230*/  IMAD.MOV.U32 R0, RZ, RZ, R5 ;  /* 0x000000ffff007224 */ /* 0x000fd800078e0005 */
[----:B-1----:R-:W-:Y:S05]  /*0240*/  @P0 BRA `(.L_x_51) ;  /* 0xfffffffc00d40947 */ /* 0x002fea000383ffff */
.L_x_50:
[----:B------:R-:W-:Y:S05]  /*0250*/  @P1 EXIT ;  /* 0x000000000000194d */ /* 0x000fea0003800000 */
[----:B------:R-:W1:Y:S01]  /*0260*/  S2UR UR5, SR_CgaCtaId ;  /* 0x00000000000579c3 */ /* 0x000e620000008800 */
[----:B------:R-:W-:-:S07]  /*0270*/  UMOV UR4, 0x400 ;  /* 0x0000040000047882 */ /* 0x000fce0000000000 */
[----:B------:R-:W2:Y:S01]  /*0280*/  LDC.64 R2, c[0x0][0x390] ;  /* 0x0000e400ff027b82 */ /* 0x000ea20000000a00 */
[----:B-1----:R-:W-:Y:S01]  /*0290*/  ULEA UR4, UR5, UR4, 0x18 ;  /* 0x0000000405047291 */ /* 0x002fe2000f8ec0ff */
[----:B--2---:R-:W-:-:S08]  /*02a0*/  IMAD.WIDE.U32 R2, R9, 0x4, R2 ;  /* 0x0000000409027825 */ /* 0x004fd000078e0002 */
[----:B------:R-:W1:Y:S04]  /*02b0*/  LDS R5, [UR4] ;  /* 0x00000004ff057984 */ /* 0x000e680008000800 */
[----:B-1----:R-:W-:Y:S01]  /*02c0*/  STG.E desc[UR6][R2.64], R5 ;  /* 0x0000000502007986 */ /* 0x002fe2000c101906 */
[----:B------:R-:W-:Y:S05]  /*02d0*/  EXIT ;  /* 0x000000000000794d */ /* 0x000fea0003800000 */
.L_x_52:
        /* <DEDUP_REMOVED lines=10> */
.L_x_115:


//--------------------- .text._Z7gpu_dotIfEvPKT_S2_PS0_i --------------------------
	.section	.text._Z7gpu_dotIfEvPKT_S2_PS0_i,"ax",@progbits
	.align	128
        .global         _Z7gpu_dotIfEvPKT_S2_PS0_i
        .type           _Z7gpu_dotIfEvPKT_S2_PS0_i,@function
        .size           _Z7gpu_dotIfEvPKT_S2_PS0_i,(.L_x_116 - _Z7gpu_dotIfEvPKT_S2_PS0_i)
        .other          _Z7gpu_dotIfEvPKT_S2_PS0_i,@"STO_CUDA_ENTRY STV_DEFAULT"
_Z7gpu_dotIfEvPKT_S2_PS0_i:
.text._Z7gpu_dotIfEvPKT_S2_PS0_i:
        /* <DEDUP_REMOVED lines=26> */
.L_x_54:
[----:B------:R-:W-:-:S04]  /*01a0*/  SHF.R.U32.HI R5, RZ, 0x1, R0 ;  /* 0x00000001ff057819 */ /* 0x000fc80000011600 */
[----:B------:R-:W-:-:S13]  /*01b0*/  ISETP.GE.U32.AND P0, PT, R8, R5, PT ;  /* 0x000000050800720c */ /* 0x000fda0003f06070 */
[----:B------:R-:W-:Y:S01]  /*01c0*/  @!P0 LEA R2, R5, R7, 0x2 ;  /* 0x0000000705028211 */ /* 0x000fe200078e10ff */
[----:B------:R-:W-:Y:S05]  /*01d0*/  @!P0 LDS R3, [R7] ;  /* 0x0000000007038984 */ /* 0x000fea0000000800 */
[----:B------:R-:W1:Y:S02]  /*01e0*/  @!P0 LDS R2, [R2] ;  /* 0x0000000002028984 */ /* 0x000e640000000800 */
[----:B-1----:R-:W-:-:S05]  /*01f0*/  @!P0 FADD R4, R2, R3 ;  /* 0x0000000302048221 */ /* 0x002fca0000000000 */
[----:B------:R1:W-:Y:S01]  /*0200*/  @!P0 STS [R7], R4 ;  /* 0x0000000407008388 */ /* 0x0003e20000000800 */
[----:B------:R-:W-:Y:S01]  /*0210*/  BAR.SYNC.DEFER_BLOCKING 0x0 ;  /* 0x0000000000007b1d */ /* 0x000fe20000010000 */
[----:B------:R-:W-:Y:S02]  /*0220*/  ISETP.GT.U32.AND P0, PT, R0, 0x3, PT ;  /* 0x000000030000780c */ /* 0x000fe40003f04070 */
[----:B------:R-:W-:-:S11]  /*0230*/  MOV R0, R5 ;  /* 0x0000000500007202 */ /* 0x000fd60000000f00 */
[----:B-1----:R-:W-:Y:S05]  /*0240*/  @P0 BRA `(.L_x_54) ;  /* 0xfffffffc00d40947 */ /* 0x002fea000383ffff */
.L_x_53:
        /* <DEDUP_REMOVED lines=9> */
.L_x_55:
        /* <DEDUP_REMOVED lines=10> */
.L_x_116:


//--------------------- .text._Z7gpu_dotIdEvPKT_S2_PS0_i --------------------------
	.section	.text._Z7gpu_dotIdEvPKT_S2_PS0_i,"ax",@progbits
	.align	128
        .global         _Z7gpu_dotIdEvPKT_S2_PS0_i
        .type           _Z7gpu_dotIdEvPKT_S2_PS0_i,@function
        .size           _Z7gpu_dotIdEvPKT_S2_PS0_i,(.L_x_117 - _Z7gpu_dotIdEvPKT_S2_PS0_i)
        .other          _Z7gpu_dotIdEvPKT_S2_PS0_i,@"STO_CUDA_ENTRY STV_DEFAULT"
_Z7gpu_dotIdEvPKT_S2_PS0_i:
.text._Z7gpu_dotIdEvPKT_S2_PS0_i:
        /* <DEDUP_REMOVED lines=12> */
[----:B---3--:R-:W2:Y:S04]  /*00c0*/  @!P1 LDG.E.64 R4, desc[UR6][R4.64] ;  /* 0x0000000604049981 */ /* 0x008ea8000c1e1b00 */
[----:B------:R-:W2:Y:S01]  /*00d0*/  @!P1 LDG.E.64 R6, desc[UR6][R6.64] ;  /* 0x0000000606069981 */ /* 0x000ea2000c1e1b00 */
        /* <DEDUP_REMOVED lines=12> */
.L_x_57:
        /* <DEDUP_REMOVED lines=11> */
.L_x_56:
        /* <DEDUP_REMOVED lines=9> */
.L_x_58:
        /* <DEDUP_REMOVED lines=10> */
.L_x_117:


//--------------------- .text._Z12resultreduceIiEvPT_S1_i --------------------------
	.section	.text._Z12resultreduceIiEvPT_S1_i,"ax",@progbits
	.align	128
        .global         _Z12resultreduceIiEvPT_S1_i
        .type           _Z12resultreduceIiEvPT_S1_i,@function
        .size           _Z12resultreduceIiEvPT_S1_i,(.L_x_118 - _Z12resultreduceIiEvPT_S1_i)
        .other          _Z12resultreduceIiEvPT_S1_i,@"STO_CUDA_ENTRY STV_DEFAULT"
_Z12resultreduceIiEvPT_S1_i:
.text._Z12resultreduceIiEvPT_S1_i:
[----:B------:R-:W-:Y:S01]  /*0000*/  LDC R1, c[0x0][0x37c] ;  /* 0x0000df00ff017b82 */ /* 0x000fe20000000800 */
[----:B------:R-:W0:Y:S01]  /*0010*/  LDCU UR6, c[0x0][0x390] ;  /* 0x00007200ff0677ac */ /* 0x000e220008000800 */
[----:B------:R-:W-:Y:S01]  /*0020*/  IMAD.MOV.U32 R0, RZ, RZ, RZ ;  /* 0x000000ffff007224 */ /* 0x000fe200078e00ff */
[----:B------:R-:W1:Y:S01]  /*0030*/  LDCU.64 UR10, c[0x0][0x358] ;  /* 0x00006b00ff0a77ac */ /* 0x000e620008000a00 */
[----:B0-----:R-:W-:-:S09]  /*0040*/  UISETP.GE.AND UP0, UPT, UR6, 0x1, UPT ;  /* 0x000000010600788c */ /* 0x001fd2000bf06270 */
[----:B-1----:R-:W-:Y:S05]  /*0050*/  BRA.U !UP0, `(.L_x_59) ;  /* 0x0000000508707547 */ /* 0x002fea000b800000 */
[----:B------:R-:W-:Y:S01]  /*0060*/  UISETP.GE.U32.AND UP1, UPT, UR6, 0x10, UPT ;  /* 0x000000100600788c */ /* 0x000fe2000bf26070 */
[----:B------:R-:W-:Y:S01]  /*0070*/  IMAD.MOV.U32 R4, RZ, RZ, RZ ;  /* 0x000000ffff047224 */ /* 0x000fe200078e00ff */
[----:B------:R-:W-:Y:S01]  /*0080*/  ULOP3.LUT UR7, UR6, 0xf, URZ, 0xc0, !UPT ;  /* 0x0000000f06077892 */ /* 0x000fe2000f8ec0ff */
[----:B------:R-:W-:-:S03]  /*0090*/  IMAD.MOV.U32 R0, RZ, RZ, RZ ;  /* 0x000000ffff007224 */ /* 0x000fc600078e00ff */
[----:B------:R-:W-:-:S03]  /*00a0*/  UISETP.NE.AND UP0, UPT, UR7, URZ, UPT ;  /* 0x000000ff0700728c */ /* 0x000fc6000bf05270 */
[----:B------:R-:W-:Y:S08]  /*00b0*/  BRA.U !UP1, `(.L_x_60) ;  /* 0x00000001099c7547 */ /* 0x000ff0000b800000 */
[----:B------:R-:W0:Y:S01]  /*00c0*/  LDCU.64 UR4, c[0x0][0x388] ;  /* 0x00007100ff0477ac */ /* 0x000e220008000a00 */
[----:B------:R-:W-:Y:S01]  /*00d0*/  IMAD.MOV.U32 R0, RZ, RZ, RZ ;  /* 0x000000ffff007224 */ /* 0x000fe200078e00ff */
[----:B------:R-:W-:-:S04]  /*00e0*/  ULOP3.LUT UR8, UR6, 0x7ffffff0, URZ, 0xc0, !UPT ;  /* 0x7ffffff006087892 */ /* 0x000fc8000f8ec0ff */
[----:B------:R-:W-:Y:S02]  /*00f0*/  UIADD3 UR9, UPT, UPT, -UR8, URZ, URZ ;  /* 0x000000ff08097290 */ /* 0x000fe4000fffe1ff */
[----:B------:R-:W-:Y:S01]  /*0100*/  IMAD.U32 R4, RZ, RZ, UR8 ;  /* 0x00000008ff047e24 */ /* 0x000fe2000f8e00ff */
[----:B0-----:R-:W-:-:S04]  /*0110*/  UIADD3 UR4, UP1, UPT, UR4, 0x20, URZ ;  /* 0x0000002004047890 */ /* 0x001fc8000ff3e0ff */
[----:B------:R-:W-:Y:S02]  /*0120*/  UIADD3.X UR5, UPT, UPT, URZ, UR5, URZ, UP1, !UPT ;  /* 0x00000005ff057290 */ /* 0x000fe40008ffe4ff */
[----:B------:R-:W-:-:S04]  /*0130*/  IMAD.U32 R6, RZ, RZ, UR4 ;  /* 0x00000004ff067e24 */ /* 0x000fc8000f8e00ff */
[----:B------:R-:W-:-:S07]  /*0140*/  IMAD.U32 R3, RZ, RZ, UR5 ;  /* 0x00000005ff037e24 */ /* 0x000fce000f8e00ff */
.L_x_61:
[----:B------:R-:W-:-:S05]  /*0150*/  MOV R2, R6 ;  /* 0x0000000600027202 */ /* 0x000fca0000000f00 */
[----:B------:R-:W2:Y:S04]  /*0160*/  LDG.E R5, desc[UR10][R2.64+-0x20] ;  /* 0xffffe00a02057981 */ /* 0x000ea8000c1e1900 */
[----:B------:R-:W2:Y:S04]  /*0170*/  LDG.E R6, desc[UR10][R2.64+-0x1c] ;  /* 0xffffe40a02067981 */ /* 0x000ea8000c1e1900 */
[----:B------:R-:W3:Y:S04]  /*0180*/  LDG.E R8, desc[UR10][R2.64+-0x18] ;  /* 0xffffe80a02087981 */ /* 0x000ee8000c1e1900 */
[----:B------:R-:W3:Y:S04]  /*0190*/  LDG.E R7, desc[UR10][R2.64+-0x14] ;  /* 0xffffec0a02077981 */ /* 0x000ee8000c1e1900 */
[----:B------:R-:W4:Y:S04]  /*01a0*/  LDG.E R10, desc[UR10][R2.64+-0x10] ;  /* 0xfffff00a020a7981 */ /* 0x000f28000c1e1900 */
        /* <DEDUP_REMOVED lines=13> */
[----:B--2---:R-:W-:Y:S02]  /*0280*/  IADD3 R5, PT, PT, R6, R5, R0 ;  /* 0x0000000506057210 */ /* 0x004fe40007ffe000 */
[----:B------:R-:W-:-:S05]  /*0290*/  IADD3 R6, P0, PT, R2, 0x40, RZ ;  /* 0x0000004002067810 */ /* 0x000fca0007f1e0ff */
[----:B0-----:R-:W-:Y:S01]  /*02a0*/  IMAD.X R3, RZ, RZ, R3, P0 ;  /* 0x000000ffff037224 */ /* 0x001fe200000e0603 */
[----:B---3--:R-:W-:-:S04]  /*02b0*/  IADD3 R5, PT, PT, R7, R8, R5 ;  /* 0x0000000807057210 */ /* 0x008fc80007ffe005 */
[----:B----4-:R-:W-:-:S04]  /*02c0*/  IADD3 R5, PT, PT, R9, R10, R5 ;  /* 0x0000000a09057210 */ /* 0x010fc80007ffe005 */
[----:B-----5:R-:W-:-:S04]  /*02d0*/  IADD3 R5, PT, PT, R11, R12, R5 ;  /* 0x0000000c0b057210 */ /* 0x020fc80007ffe005 */
[----:B------:R-:W-:-:S04]  /*02e0*/  IADD3 R5, PT, PT, R13, R14, R5 ;  /* 0x0000000e0d057210 */ /* 0x000fc80007ffe005 */
[----:B------:R-:W-:-:S04]  /*02f0*/  IADD3 R5, PT, PT, R15, R16, R5 ;  /* 0x000000100f057210 */ /* 0x000fc80007ffe005 */
[----:B------:R-:W-:-:S04]  /*0300*/  IADD3 R5, PT, PT, R17, R18, R5 ;  /* 0x0000001211057210 */ /* 0x000fc80007ffe005 */
[----:B------:R-:W-:Y:S01]  /*0310*/  IADD3 R0, PT, PT, R19, R20, R5 ;  /* 0x0000001413007210 */ /* 0x000fe20007ffe005 */
[----:B------:R-:W-:Y:S06]  /*0320*/  BRA.U UP1, `(.L_x_61) ;  /* 0xfffffffd01887547 */ /* 0x000fec000b83ffff */
.L_x_60:
        /* <DEDUP_REMOVED lines=8> */
[----:B------:R-:W2:Y:S04]  /*03b0*/  LDG.E R6, desc[UR10][R2.64+0x4] ;  /* 0x0000040a02067981 */ /* 0x000ea8000c1e1900 */
[----:B------:R-:W3:Y:S04]  /*03c0*/  LDG.E R8, desc[UR10][R2.64+0x8] ;  /* 0x0000080a02087981 */ /* 0x000ee8000c1e1900 */
[----:B------:R-:W3:Y:S04]  /*03d0*/  LDG.E R7, desc[UR10][R2.64+0xc] ;  /* 0x00000c0a02077981 */ /* 0x000ee8000c1e1900 */
[----:B------:R-:W4:Y:S04]  /*03e0*/  LDG.E R10, desc[UR10][R2.64+0x10] ;  /* 0x0000100a020a7981 */ /* 0x000f28000c1e1900 */
[----:B------:R-:W4:Y:S04]  /*03f0*/  LDG.E R9, desc[UR10][R2.64+0x14] ;  /* 0x0000140a02097981 */ /* 0x000f28000c1e1900 */
[----:B------:R-:W5:Y:S04]  /*0400*/  LDG.E R12, desc[UR10][R2.64+0x18] ;  /* 0x0000180a020c7981 */ /* 0x000f68000c1e1900 */
[----:B------:R-:W5:Y:S01]  /*0410*/  LDG.E R11, desc[UR10][R2.64+0x1c] ;  /* 0x00001c0a020b7981 */ /* 0x000f62000c1e1900 */
[----:B------:R-:W-:Y:S01]  /*0420*/  VIADD R4, R4, 0x8 ;  /* 0x0000000804047836 */ /* 0x000fe20000000000 */
[----:B--2---:R-:W-:-:S04]  /*0430*/  IADD3 R5, PT, PT, R6, R5, R0 ;  /* 0x0000000506057210 */ /* 0x004fc80007ffe000 */
[----:B---3--:R-:W-:-:S04]  /*0440*/  IADD3 R5, PT, PT, R7, R8, R5 ;  /* 0x0000000807057210 */ /* 0x008fc80007ffe005 */
[----:B----4-:R-:W-:-:S04]  /*0450*/  IADD3 R5, PT, PT, R9, R10, R5 ;  /* 0x0000000a09057210 */ /* 0x010fc80007ffe005 */
[----:B-----5:R-:W-:-:S07]  /*0460*/  IADD3 R0, PT, PT, R11, R12, R5 ;  /* 0x0000000c0b007210 */ /* 0x020fce0007ffe005 */
.L_x_62:
        /* <DEDUP_REMOVED lines=10> */
[----:B------:R-:W3:Y:S01]  /*0510*/  LDG.E R8, desc[UR10][R2.64+0xc] ;  /* 0x00000c0a02087981 */ /* 0x000ee2000c1e1900 */
[----:B------:R-:W-:Y:S01]  /*0520*/  VIADD R4, R4, 0x4 ;  /* 0x0000000404047836 */ /* 0x000fe20000000000 */
[----:B--2---:R-:W-:-:S04]  /*0530*/  IADD3 R0, PT, PT, R6, R5, R0 ;  /* 0x0000000506007210 */ /* 0x004fc80007ffe000 */
[----:B---3--:R-:W-:-:S07]  /*0540*/  IADD3 R0, PT, PT, R8, R7, R0 ;  /* 0x0000000708007210 */ /* 0x008fce0007ffe000 */
.L_x_63:
[----:B------:R-:W-:Y:S05]  /*0550*/  BRA.U !UP1, `(.L_x_59) ;  /* 0x0000000109307547 */ /* 0x000fea000b800000 */
[----:B------:R-:W0:Y:S01]  /*0560*/  LDC.64 R2, c[0x0][0x388] ;  /* 0x0000e200ff027b82 */ /* 0x000e220000000a00 */
[----:B------:R-:W-:Y:S01]  /*0570*/  UIADD3 UR4, UPT, UPT, -UR4, URZ, URZ ;  /* 0x000000ff04047290 */ /* 0x000fe2000fffe1ff */
[----:B0-----:R-:W-:-:S11]  /*0580*/  IMAD.WIDE.U32 R4, R4, 0x4, R2 ;  /* 0x0000000404047825 */ /* 0x001fd600078e0002 */
.L_x_64:
[----:B------:R-:W-:Y:S01]  /*0590*/  MOV R3, R5 ;  /* 0x0000000500037202 */ /* 0x000fe20000000f00 */
[----:B------:R-:W-:-:S05]  /*05a0*/  IMAD.MOV.U32 R2, RZ, RZ, R4 ;  /* 0x000000ffff027224 */ /* 0x000fca00078e0004 */
[----:B------:R-:W2:Y:S01]  /*05b0*/  LDG.E R3, desc[UR10][R2.64] ;  /* 0x0000000a02037981 */ /* 0x000ea2000c1e1900 */
[----:B------:R-:W-:Y:S01]  /*05c0*/  UIADD3 UR4, UPT, UPT, UR4, 0x1, URZ ;  /* 0x0000000104047890 */ /* 0x000fe2000fffe0ff */
[----:B------:R-:W-:-:S03]  /*05d0*/  IADD3 R4, P0, PT, R4, 0x4, RZ ;  /* 0x0000000404047810 */ /* 0x000fc60007f1e0ff */
[----:B------:R-:W-:Y:S02]  /*05e0*/  UISETP.NE.AND UP0, UPT, UR4, URZ, UPT ;  /* 0x000000ff0400728c */ /* 0x000fe4000bf05270 */
[----:B------:R-:W-:Y:S02]  /*05f0*/  IMAD.X R5, RZ, RZ, R5, P0 ;  /* 0x000000ffff057224 */ /* 0x000fe400000e0605 */
[----:B--2---:R-:W-:-:S05]  /*0600*/  IMAD.IADD R0, R3, 0x1, R0 ;  /* 0x0000000103007824 */ /* 0x004fca00078e0200 */
[----:B------:R-:W-:Y:S05]  /*0610*/  BRA.U UP0, `(.L_x_64) ;  /* 0xfffffffd00dc7547 */ /* 0x000fea000b83ffff */
.L_x_59:
[----:B------:R-:W0:Y:S02]  /*0620*/  LDC.64 R2, c[0x0][0x380] ;  /* 0x0000e000ff027b82 */ /* 0x000e240000000a00 */
[----:B0-----:R-:W-:Y:S01]  /*0630*/  STG.E desc[UR10][R2.64], R0 ;  /* 0x0000000002007986 */ /* 0x001fe2000c10190a */
[----:B------:R-:W-:Y:S05]  /*0640*/  EXIT ;  /* 0x000000000000794d */ /* 0x000fea0003800000 */
.L_x_65:
        /* <DEDUP_REMOVED lines=11> */
.L_x_118:


//--------------------- .text._Z7gpu_dotIiEvPT_S1_S1_i --------------------------
	.section	.text._Z7gpu_dotIiEvPT_S1_S1_i,"ax",@progbits
	.align	128
        .global         _Z7gpu_dotIiEvPT_S1_S1_i
        .type           _Z7gpu_dotIiEvPT_S1_S1_i,@function
        .size           _Z7gpu_dotIiEvPT_S1_S1_i,(.L_x_119 - _Z7gpu_dotIiEvPT_S1_S1_i)
        .other          _Z7gpu_dotIiEvPT_S1_S1_i,@"STO_CUDA_ENTRY STV_DEFAULT"
_Z7gpu_dotIiEvPT_S1_S1_i:
.text._Z7gpu_dotIiEvPT_S1_S1_i:
        /* <DEDUP_REMOVED lines=26> */
.L_x_67:
        /* <DEDUP_REMOVED lines=11> */
.L_x_66:
        /* <DEDUP_REMOVED lines=9> */
.L_x_68:
        /* <DEDUP_REMOVED lines=10> */
.L_x_119:


//--------------------- .text._Z12resultreduceIfEvPT_S1_i --------------------------
	.section	.text._Z12resultreduceIfEvPT_S1_i,"ax",@progbits
	.align	128
        .global         _Z12resultreduceIfEvPT_S1_i
        .type           _Z12resultreduceIfEvPT_S1_i,@function
        .size           _Z12resultreduceIfEvPT_S1_i,(.L_x_120 - _Z12resultreduceIfEvPT_S1_i)
        .other          _Z12resultreduceIfEvPT_S1_i,@"STO_CUDA_ENTRY STV_DEFAULT"
_Z12resultreduceIfEvPT_S1_i:
.text._Z12resultreduceIfEvPT_S1_i:
        /* <DEDUP_REMOVED lines=21> */
.L_x_71:
        /* <DEDUP_REMOVED lines=37> */
.L_x_70:
        /* <DEDUP_REMOVED lines=24> */
.L_x_72:
        /* <DEDUP_REMOVED lines=16> */
.L_x_73:
[----:B------:R-:W-:Y:S05]  /*0620*/  BRA.U !UP1, `(.L_x_69) ;  /* 0x0000000109307547 */ /* 0x000fea000b800000 */
[----:B------:R-:W0:Y:S01]  /*0630*/  LDC.64 R2, c[0x0][0x388] ;  /* 0x0000e200ff027b82 */ /* 0x000e220000000a00 */
[----:B------:R-:W-:Y:S01]  /*0640*/  UIADD3 UR4, UPT, UPT, -UR4, URZ, URZ ;  /* 0x000000ff04047290 */ /* 0x000fe2000fffe1ff */
[----:B0-----:R-:W-:-:S11]  /*0650*/  IMAD.WIDE.U32 R4, R4, 0x4, R2 ;  /* 0x0000000404047825 */ /* 0x001fd600078e0002 */
.L_x_74:
        /* <DEDUP_REMOVED lines=9> */
.L_x_69:
[----:B------:R-:W0:Y:S02]  /*06f0*/  LDC.64 R2, c[0x0][0x380] ;  /* 0x0000e000ff027b82 */ /* 0x000e240000000a00 */
[----:B0-----:R-:W-:Y:S01]  /*0700*/  STG.E desc[UR10][R2.64], R0 ;  /* 0x0000000002007986 */ /* 0x001fe2000c10190a */
[----:B------:R-:W-:Y:S05]  /*0710*/  EXIT ;  /* 0x000000000000794d */ /* 0x000fea0003800000 */
.L_x_75:
        /* <DEDUP_REMOVED lines=14> */
.L_x_120:


//--------------------- .text._Z7gpu_dotIfEvPT_S1_S1_i --------------------------
	.section	.text._Z7gpu_dotIfEvPT_S1_S1_i,"ax",@progbits
	.align	128
        .global         _Z7gpu_dotIfEvPT_S1_S1_i
        .type           _Z7gpu_dotIfEvPT_S1_S1_i,@function
        .size           _Z7gpu_dotIfEvPT_S1_S1_i,(.L_x_121 - _Z7gpu_dotIfEvPT_S1_S1_i)
        .other          _Z7gpu_dotIfEvPT_S1_S1_i,@"STO_CUDA_ENTRY STV_DEFAULT"
_Z7gpu_dotIfEvPT_S1_S1_i:
.text._Z7gpu_dotIfEvPT_S1_S1_i:
        /* <DEDUP_REMOVED lines=26> */
.L_x_77:
        /* <DEDUP_REMOVED lines=11> */
.L_x_76:
        /* <DEDUP_REMOVED lines=9> */
.L_x_78:
        /* <DEDUP_REMOVED lines=10> */
.L_x_121:


//--------------------- .text._Z12resultreduceIdEvPT_S1_i --------------------------
	.section	.text._Z12resultreduceIdEvPT_S1_i,"ax",@progbits
	.align	128
        .global         _Z12resultreduceIdEvPT_S1_i
        .type           _Z12resultreduceIdEvPT_S1_i,@function
        .size           _Z12resultreduceIdEvPT_S1_i,(.L_x_122 - _Z12resultreduceIdEvPT_S1_i)
        .other          _Z12resultreduceIdEvPT_S1_i,@"STO_CUDA_ENTRY STV_DEFAULT"
_Z12resultreduceIdEvPT_S1_i:
.text._Z12resultreduceIdEvPT_S1_i:
        /* <DEDUP_REMOVED lines=21> */
.L_x_81:
        /* <DEDUP_REMOVED lines=37> */
.L_x_80:
        /* <DEDUP_REMOVED lines=24> */
.L_x_82:
        /* <DEDUP_REMOVED lines=16> */
.L_x_83:
[----:B------:R-:W-:Y:S05]  /*0620*/  BRA.U !UP1, `(.L_x_79) ;  /* 0x0000000109387547 */ /* 0x000fea000b800000 */
[----:B------:R-:W0:Y:S01]  /*0630*/  LDC.64 R2, c[0x0][0x388] ;  /* 0x0000e200ff027b82 */ /* 0x000e220000000a00 */
[----:B------:R-:W-:Y:S01]  /*0640*/  UIADD3 UR4, UPT, UPT, -UR4, URZ, URZ ;  /* 0x000000ff04047290 */ /* 0x000fe2000fffe1ff */
[----:B0-----:R-:W-:-:S04]  /*0650*/  IMAD.WIDE.U32 R2, R0, 0x8, R2 ;  /* 0x0000000800027825 */ /* 0x001fc800078e0002 */
[----:B------:R-:W-:Y:S01]  /*0660*/  IMAD.MOV.U32 R0, RZ, RZ, R2 ;  /* 0x000000ffff007224 */ /* 0x000fe200078e0002 */
[----:B------:R-:W-:-:S07]  /*0670*/  MOV R5, R3 ;  /* 0x0000000300057202 */ /* 0x000fce0000000f00 */
.L_x_84:
        /* <DEDUP_REMOVED lines=9> */
.L_x_79:
[----:B------:R-:W0:Y:S02]  /*0710*/  LDC.64 R2, c[0x0][0x380] ;  /* 0x0000e000ff027b82 */ /* 0x000e240000000a00 */
[----:B0-----:R-:W-:Y:S01]  /*0720*/  STG.E.64 desc[UR10][R2.64], R18 ;  /* 0x0000001202007986 */ /* 0x001fe2000c101b0a */
[----:B------:R-:W-:Y:S05]  /*0730*/  EXIT ;  /* 0x000000000000794d */ /* 0x000fea0003800000 */
.L_x_85:
        /* <DEDUP_REMOVED lines=12> */
.L_x_122:


//--------------------- .text._Z7gpu_dotIdEvPT_S1_S1_i --------------------------
	.section	.text._Z7gpu_dotIdEvPT_S1_S1_i,"ax",@progbits
	.align	128
        .global         _Z7gpu_dotIdEvPT_S1_S1_i
        .type           _Z7gpu_dotIdEvPT_S1_S1_i,@function
        .size           _Z7gpu_dotIdEvPT_S1_S1_i,(.L_x_123 - _Z7gpu_dotIdEvPT_S1_S1_i)
        .other          _Z7gpu_dotIdEvPT_S1_S1_i,@"STO_CUDA_ENTRY STV_DEFAULT"
_Z7gpu_dotIdEvPT_S1_S1_i:
.text._Z7gpu_dotIdEvPT_S1_S1_i:
        /* <DEDUP_REMOVED lines=26> */
.L_x_87:
        /* <DEDUP_REMOVED lines=11> */
.L_x_86:
        /* <DEDUP_REMOVED lines=9> */
.L_x_88:
        /* <DEDUP_REMOVED lines=10> */
.L_x_123:


//--------------------- .text._Z6gpu_axIdddEvPT_PKT0_PT1_Pmmm --------------------------
	.section	.text._Z6gpu_axIdddEvPT_PKT0_PT1_Pmmm,"ax",@progbits
	.align	128
        .global         _Z6gpu_axIdddEvPT_PKT0_PT1_Pmmm
        .type           _Z6gpu_axIdddEvPT_PKT0_PT1_Pmmm,@function
        .size           _Z6gpu_axIdddEvPT_PKT0_PT1_Pmmm,(.L_x_124 - _Z6gpu_axIdddEvPT_PKT0_PT1_Pmmm)
        .other          _Z6gpu_axIdddEvPT_PKT0_PT1_Pmmm,@"STO_CUDA_ENTRY STV_DEFAULT"
_Z6gpu_axIdddEvPT_PKT0_PT1_Pmmm:
.text._Z6gpu_axIdddEvPT_PKT0_PT1_Pmmm:
[----:B------:R-:W-:Y:S01]  /*0000*/  LDC R1, c[0x0][0x37c] ;  /* 0x0000df00ff017b82 */ /* 0x000fe20000000800 */
[----:B------:R-:W0:Y:S07]  /*0010*/  S2R R8, SR_TID.X ;  /* 0x0000000000087919 */ /* 0x000e2e0000002100 */
[----:B------:R-:W1:Y:S01]  /*0020*/  LDC.64 R6, c[0x0][0x3a8] ;  /* 0x0000ea00ff067b82 */ /* 0x000e620000000a00 */
[----:B------:R-:W0:Y:S01]  /*0030*/  LDCU UR4, c[0x0][0x360] ;  /* 0x00006c00ff0477ac */ /* 0x000e220008000800 */
[----:B------:R-:W0:Y:S02]  /*0040*/  S2R R9, SR_CTAID.X ;  /* 0x0000000000097919 */ /* 0x000e240000002500 */
[----:B0-----:R-:W-:-:S05]  /*0050*/  IMAD R8, R9, UR4, R8 ;  /* 0x0000000409087c24 */ /* 0x001fca000f8e0208 */
[----:B------:R-:W-:Y:S02]  /*0060*/  SHF.R.S32.HI R9, RZ, 0x1f, R8 ;  /* 0x0000001fff097819 */ /* 0x000fe40000011408 */
[----:B-1----:R-:W-:-:S04]  /*0070*/  ISETP.GE.U32.AND P0, PT, R8, R6, PT ;  /* 0x000000060800720c */ /* 0x002fc80003f06070 */
[----:B------:R-:W-:-:S13]  /*0080*/  ISETP.GE.U32.AND.EX P0, PT, R9, R7, PT, P0 ;  /* 0x000000070900720c */ /* 0x000fda0003f06100 */
[----:B------:R-:W-:Y:S05]  /*0090*/  @P0 EXIT ;  /* 0x000000000000094d */ /* 0x000fea0003800000 */
[----:B------:R-:W0:Y:S01]  /*00a0*/  LDCU.64 UR8, c[0x0][0x3a0] ;  /* 0x00007400ff0877ac */ /* 0x000e220008000a00 */
[----:B------:R-:W-:Y:S01]  /*00b0*/  CS2R R22, SRZ ;  /* 0x0000000000167805 */ /* 0x000fe2000001ff00 */
[----:B------:R-:W1:Y:S01]  /*00c0*/  LDCU.64 UR10, c[0x0][0x358] ;  /* 0x00006b00ff0a77ac */ /* 0x000e620008000a00 */
[----:B0-----:R-:W-:-:S04]  /*00d0*/  UISETP.NE.U32.AND UP0, UPT, UR8, URZ, UPT ;  /* 0x000000ff0800728c */ /* 0x001fc8000bf05070 */
[----:B------:R-:W-:-:S09]  /*00e0*/  UISETP.NE.AND.EX UP0, UPT, UR9, URZ, UPT, UP0 ;  /* 0x000000ff0900728c */ /* 0x000fd2000bf05300 */
[----:B-1----:R-:W-:Y:S05]  /*00f0*/  BRA.U !UP0, `(.L_x_89) ;  /* 0x00000011080c7547 */ /* 0x002fea000b800000 */
[----:B------:R-:W-:Y:S01]  /*0100*/  UISETP.GE.U32.AND UP1, UPT, UR8, 0x8, UPT ;  /* 0x000000080800788c */ /* 0x000fe2000bf26070 */
[----:B------:R-:W-:Y:S01]  /*0110*/  CS2R R22, SRZ ;  /* 0x0000000000167805 */ /* 0x000fe2000001ff00 */
[----:B------:R-:W-:Y:S02]  /*0120*/  ULOP3.LUT UR12, UR8, 0x7, URZ, 0xc0, !UPT ;  /* 0x00000007080c7892 */ /* 0x000fe4000f8ec0ff */
[----:B------:R-:W-:Y:S02]  /*0130*/  UISETP.GE.U32.AND.EX UP1, UPT, UR9, URZ, UPT, UP1 ;  /* 0x000000ff0900728c */ /* 0x000fe4000bf26110 */
[----:B------:R-:W-:Y:S01]  /*0140*/  UISETP.NE.U32.AND UP0, UPT, UR12, URZ, UPT ;  /* 0x000000ff0c00728c */ /* 0x000fe2000bf05070 */
[----:B------:R-:W-:Y:S01]  /*0150*/  UMOV UR4, URZ ;  /* 0x000000ff00047c82 */ /* 0x000fe20008000000 */
[----:B------:R-:W-:Y:S02]  /*0160*/  UMOV UR5, URZ ;  /* 0x000000ff00057c82 */ /* 0x000fe40008000000 */
[----:B------:R-:W-:-:S03]  /*0170*/  UISETP.NE.AND.EX UP0, UPT, URZ, URZ, UPT, UP0 ;  /* 0x000000ffff00728c */ /* 0x000fc6000bf05300 */
[----:B------:R-:W-:Y:S08]  /*0180*/  BRA.U !UP1, `(.L_x_90) ;  /* 0x0000000509a87547 */ /* 0x000ff0000b800000 */
[----:B------:R-:W0:Y:S01]  /*0190*/  LDCU UR5, c[0x0][0x3a4] ;  /* 0x00007480ff0577ac */ /* 0x000e220008000800 */
[C---:B------:R-:W-:Y:S01]  /*01a0*/  SHF.L.U64.HI R0, R8.reuse, 0x3, R9 ;  /* 0x0000000308007819 */ /* 0x040fe20000010209 */
[----:B------:R-:W-:Y:S01]  /*01b0*/  IMAD.SHL.U32 R3, R8, 0x8, RZ ;  /* 0x0000000808037824 */ /* 0x000fe200078e00ff */
[----:B------:R-:W-:Y:S01]  /*01c0*/  CS2R R22, SRZ ;  /* 0x0000000000167805 */ /* 0x000fe2000001ff00 */
[----:B------:R-:W-:Y:S01]  /*01d0*/  ULOP3.LUT UR4, UR8, 0xfffffff8, URZ, 0xc0, !UPT ;  /* 0xfffffff808047892 */ /* 0x000fe2000f8ec0ff */
[----:B------:R-:W1:Y:S01]  /*01e0*/  LDCU.64 UR14, c[0x0][0x398] ;  /* 0x00007300ff0e77ac */ /* 0x000e620008000a00 */
[----:B------:R-:W2:Y:S05]  /*01f0*/  LDCU.128 UR16, c[0x0][0x380] ;  /* 0x00007000ff1077ac */ /* 0x000eaa0008000c00 */
[----:B------:R-:W-:Y:S01]  /*0200*/  UMOV UR6, UR4 ;  /* 0x0000000400067c82 */ /* 0x000fe20008000000 */
[----:B0-----:R-:W-:-:S05]  /*0210*/  UMOV UR7, UR5 ;  /* 0x0000000500077c82 */ /* 0x001fca0008000000 */
.L_x_91:
[----:B-1----:R-:W-:Y:S01]  /*0220*/  IADD3 R14, P0, PT, R3, UR14, RZ ;  /* 0x0000000e030e7c10 */ /* 0x002fe2000ff1e0ff */
[C---:B------:R-:W-:Y:S01]  /*0230*/  IMAD.SHL.U32 R29, R6.reuse, 0x8, RZ ;  /* 0x00000008061d7824 */ /* 0x040fe200078e00ff */
[----:B------:R-:W-:Y:S02]  /*0240*/  SHF.L.U64.HI R4, R6, 0x3, R7 ;  /* 0x0000000306047819 */ /* 0x000fe40000010207 */
[----:B------:R-:W-:Y:S02]  /*0250*/  IADD3.X R15, PT, PT, R0, UR15, RZ, P0, !PT ;  /* 0x0000000f000f7c10 */ /* 0x000fe400087fe4ff */
[----:B------:R-:W-:-:S03]  /*0260*/  IADD3 R10, P0, PT, R29, R14, RZ ;  /* 0x0000000e1d0a7210 */ /* 0x000fc60007f1e0ff */
[----:B------:R-:W3:Y:S02]  /*0270*/  LDG.E R5, desc[UR10][R14.64] ;  /* 0x0000000a0e057981 */ /* 0x000ee4000c1e1900 */
[----:B------:R-:W-:-:S05]  /*0280*/  IMAD.X R11, R4, 0x1, R15, P0 ;  /* 0x00000001040b7824 */ /* 0x000fca00000e060f */
[----:B------:R-:W4:Y:S01]  /*0290*/  LDG.E R2, desc[UR10][R10.64] ;  /* 0x0000000a0a027981 */ /* 0x000f22000c1e1900 */
[----:B--2---:R-:W-:-:S04]  /*02a0*/  IADD3 R18, P0, PT, R3, UR16, RZ ;  /* 0x0000001003127c10 */ /* 0x004fc8000ff1e0ff */
[----:B------:R-:W-:Y:S02]  /*02b0*/  IADD3.X R19, PT, PT, R0, UR17, RZ, P0, !PT ;  /* 0x0000001100137c10 */ /* 0x000fe400087fe4ff */
[----:B------:R-:W-:-:S05]  /*02c0*/  IADD3 R12, P1, PT, R29, R18, RZ ;  /* 0x000000121d0c7210 */ /* 0x000fca0007f3e0ff */
[----:B------:R-:W-:Y:S01]  /*02d0*/  IMAD.X R13, R4, 0x1, R19, P1 ;  /* 0x00000001040d7824 */ /* 0x000fe200008e0613 */
[-C--:B------:R-:W-:Y:S01]  /*02e0*/  IADD3 R24, P1, PT, R10, R29.reuse, RZ ;  /* 0x0000001d0a187210 */ /* 0x080fe20007f3e0ff */
[----:B------:R-:W2:Y:S04]  /*02f0*/  LDG.E.64 R18, desc[UR10][R18.64] ;  /* 0x0000000a12127981 */ /* 0x000ea8000c1e1b00 */
[--C-:B------:R-:W-:Y:S01]  /*0300*/  IMAD.X R25, R11, 0x1, R4.reuse, P1 ;  /* 0x000000010b197824 */ /* 0x100fe200008e0604 */
[----:B------:R-:W-:Y:S01]  /*0310*/  IADD3 R16, P1, PT, R24, R29, RZ ;  /* 0x0000001d18107210 */ /* 0x000fe20007f3e0ff */
[----:B------:R-:W5:Y:S04]  /*0320*/  LDG.E.64 R14, desc[UR10][R12.64] ;  /* 0x0000000a0c0e7981 */ /* 0x000f68000c1e1b00 */
[----:B------:R-:W-:Y:S01]  /*0330*/  IMAD.X R17, R25, 0x1, R4, P1 ;  /* 0x0000000119117824 */ /* 0x000fe200008e0604 */
[----:B---3--:R-:W-:-:S04]  /*0340*/  SHF.R.S64 R20, RZ, 0x1d, R5 ;  /* 0x0000001dff147819 */ /* 0x008fc80000001005 */
[----:B------:R-:W-:Y:S02]  /*0350*/  IADD3 R20, P0, PT, R20, UR18, RZ ;  /* 0x0000001214147c10 */ /* 0x000fe4000ff1e0ff */
[----:B----4-:R-:W-:Y:S02]  /*0360*/  SHF.R.S64 R26, RZ, 0x1d, R2 ;  /* 0x0000001dff1a7819 */ /* 0x010fe40000001002 */
[----:B------:R-:W-:Y:S02]  /*0370*/  LEA.HI.X.SX32 R21, R5, UR19, 0x3, P0 ;  /* 0x0000001305157c11 */ /* 0x000fe400080f1eff */
[----:B------:R-:W-:Y:S01]  /*0380*/  IADD3 R26, P0, PT, R26, UR18, RZ ;  /* 0x000000121a1a7c10 */ /* 0x000fe2000ff1e0ff */
[----:B------:R-:W3:Y:S04]  /*0390*/  LDG.E R5, desc[UR10][R24.64] ;  /* 0x0000000a18057981 */ /* 0x000ee8000c1e1900 */
[----:B------:R-:W2:Y:S01]  /*03a0*/  LDG.E.64 R20, desc[UR10][R20.64] ;  /* 0x0000000a14147981 */ /* 0x000ea2000c1e1b00 */
[----:B------:R-:W-:-:S03]  /*03b0*/  LEA.HI.X.SX32 R27, R2, UR19, 0x3, P0 ;  /* 0x00000013021b7c11 */ /* 0x000fc600080f1eff */
[----:B------:R-:W4:Y:S04]  /*03c0*/  LDG.E R2, desc[UR10][R16.64] ;  /* 0x0000000a10027981 */ /* 0x000f28000c1e1900 */
[----:B------:R-:W5:Y:S01]  /*03d0*/  LDG.E.64 R10, desc[UR10][R26.64] ;  /* 0x0000000a1a0a7981 */ /* 0x000f62000c1e1b00 */
[----:B---3--:R-:W-:Y:S01]  /*03e0*/  SHF.R.S64 R28, RZ, 0x1d, R5 ;  /* 0x0000001dff1c7819 */ /* 0x008fe20000001005 */
[----:B--2---:R-:W-:Y:S01]  /*03f0*/  DFMA R22, R18, R20, R22 ;  /* 0x000000141216722b */ /* 0x004fe20000000016 */
[----:B------:R-:W-:-:S05]  /*0400*/  IADD3 R18, P0, PT, R12, R29, RZ ;  /* 0x0000001d0c127210 */ /* 0x000fca0007f1e0ff */
[----:B------:R-:W-:Y:S01]  /*0410*/  IMAD.X R19, R13, 0x1, R4, P0 ;  /* 0x000000010d137824 */ /* 0x000fe200000e0604 */
[----:B------:R-:W-:Y:S01]  /*0420*/  IADD3 R20, P0, PT, R28, UR18, RZ ;  /* 0x000000121c147c10 */ /* 0x000fe2000ff1e0ff */
[----:B-----5:R-:W-:Y:S01]  /*0430*/  DFMA R14, R14, R10, R22 ;  /* 0x0000000a0e0e722b */ /* 0x020fe20000000016 */
[-C--:B------:R-:W-:Y:S02]  /*0440*/  IADD3 R10, P1, PT, R18, R29.reuse, RZ ;  /* 0x0000001d120a7210 */ /* 0x080fe40007f3e0ff */
[----:B------:R-:W-:Y:S02]  /*0450*/  LEA.HI.X.SX32 R21, R5, UR19, 0x3, P0 ;  /* 0x0000001305157c11 */ /* 0x000fe400080f1eff */
[----:B------:R-:W-:Y:S02]  /*0460*/  IADD3 R12, P2, PT, R16, R29, RZ ;  /* 0x0000001d100c7210 */ /* 0x000fe40007f5e0ff */
[----:B----4-:R-:W-:Y:S01]  /*0470*/  SHF.R.S64 R22, RZ, 0x1d, R2 ;  /* 0x0000001dff167819 */ /* 0x010fe20000001002 */
[--C-:B------:R-:W-:Y:S01]  /*0480*/  IMAD.X R11, R19, 0x1, R4.reuse, P1 ;  /* 0x00000001130b7824 */ /* 0x100fe200008e0604 */
[----:B------:R-:W2:Y:S01]  /*0490*/  LDG.E.64 R20, desc[UR10][R20.64] ;  /* 0x0000000a14147981 */ /* 0x000ea2000c1e1b00 */
[----:B------:R-:W-:Y:S01]  /*04a0*/  IMAD.X R13, R17, 0x1, R4, P2 ;  /* 0x00000001110d7824 */ /* 0x000fe200010e0604 */
[----:B------:R-:W-:-:S02]  /*04b0*/  IADD3 R22, P0, PT, R22, UR18, RZ ;  /* 0x0000001216167c10 */ /* 0x000fc4000ff1e0ff */
[----:B------:R-:W2:Y:S01]  /*04c0*/  LDG.E.64 R18, desc[UR10][R18.64] ;  /* 0x0000000a12127981 */ /* 0x000ea2000c1e1b00 */
[-C--:B------:R-:W-:Y:S02]  /*04d0*/  IADD3 R24, P1, PT, R12, R29.reuse, RZ ;  /* 0x0000001d0c187210 */ /* 0x080fe40007f3e0ff */
[----:B------:R-:W-:Y:S01]  /*04e0*/  LEA.HI.X.SX32 R23, R2, UR19, 0x3, P0 ;  /* 0x0000001302177c11 */ /* 0x000fe200080f1eff */
[----:B------:R-:W3:Y:S02]  /*04f0*/  LDG.E R5, desc[UR10][R12.64] ;  /* 0x0000000a0c057981 */ /* 0x000ee4000c1e1900 */
[----:B------:R-:W-:Y:S02]  /*0500*/  IMAD.X R25, R13, 0x1, R4, P1 ;  /* 0x000000010d197824 */ /* 0x000fe400008e0604 */
[----:B------:R-:W4:Y:S04]  /*0510*/  LDG.E.64 R16, desc[UR10][R10.64] ;  /* 0x0000000a0a107981 */ /* 0x000f28000c1e1b00 */
[----:B------:R-:W5:Y:S04]  /*0520*/  LDG.E R2, desc[UR10][R24.64] ;  /* 0x0000000a18027981 */ /* 0x000f68000c1e1900 */
[----:B------:R0:W4:Y:S02]  /*0530*/  LDG.E.64 R12, desc[UR10][R22.64] ;  /* 0x0000000a160c7981 */ /* 0x000124000c1e1b00 */
[----:B0-----:R-:W-:-:S05]  /*0540*/  IADD3 R22, P0, PT, R24, R29, RZ ;  /* 0x0000001d18167210 */ /* 0x001fca0007f1e0ff */
[----:B------:R-:W-:Y:S01]  /*0550*/  IMAD.X R23, R25, 0x1, R4, P0 ;  /* 0x0000000119177824 */ /* 0x000fe200000e0604 */
[----:B------:R-:W-:-:S04]  /*0560*/  IADD3 R26, P0, PT, R22, R29, RZ ;  /* 0x0000001d161a7210 */ /* 0x000fc80007f1e0ff */
[----:B------:R-:W5:Y:S01]  /*0570*/  LDG.E R22, desc[UR10][R22.64] ;  /* 0x0000000a16167981 */ /* 0x000f62000c1e1900 */
[----:B------:R-:W-:-:S05]  /*0580*/  IMAD.X R27, R23, 0x1, R4, P0 ;  /* 0x00000001171b7824 */ /* 0x000fca00000e0604 */
[----:B------:R-:W5:Y:S01]  /*0590*/  LDG.E R26, desc[UR10][R26.64] ;  /* 0x0000000a1a1a7981 */ /* 0x000f62000c1e1900 */
[----:B--2---:R-:W-:Y:S01]  /*05a0*/  DFMA R14, R18, R20, R14 ;  /* 0x00000014120e722b */ /* 0x004fe2000000000e */
[----:B------:R-:W-:-:S05]  /*05b0*/  IADD3 R18, P0, PT, R10, R29, RZ ;  /* 0x0000001d0a127210 */ /* 0x000fca0007f1e0ff */
[----:B------:R-:W-:Y:S01]  /*05c0*/  IMAD.X R19, R11, 0x1, R4, P0 ;  /* 0x000000010b137824 */ /* 0x000fe200000e0604 */
[----:B---3--:R-:W-:Y:S02]  /*05d0*/  SHF.R.S64 R11, RZ, 0x1d, R5 ;  /* 0x0000001dff0b7819 */ /* 0x008fe40000001005 */
[-C--:B------:R-:W-:Y:S01]  /*05e0*/  IADD3 R10, P1, PT, R18, R29.reuse, RZ ;  /* 0x0000001d120a7210 */ /* 0x080fe20007f3e0ff */
[----:B----4-:R-:W-:Y:S01]  /*05f0*/  DFMA R12, R16, R12, R14 ;  /* 0x0000000c100c722b */ /* 0x010fe2000000000e */
[----:B------:R-:W-:Y:S02]  /*0600*/  IADD3 R14, P0, PT, R11, UR18, RZ ;  /* 0x000000120b0e7c10 */ /* 0x000fe4000ff1e0ff */
[----:B-----5:R-:W-:Y:S02]  /*0610*/  SHF.R.S64 R20, RZ, 0x1d, R2 ;  /* 0x0000001dff147819 */ /* 0x020fe40000001002 */
[----:B------:R-:W-:Y:S01]  /*0620*/  LEA.HI.X.SX32 R15, R5, UR19, 0x3, P0 ;  /* 0x00000013050f7c11 */ /* 0x000fe200080f1eff */
[----:B------:R-:W-:Y:S01]  /*0630*/  IMAD.X R11, R19, 0x1, R4, P1 ;  /* 0x00000001130b7824 */ /* 0x000fe200008e0604 */
[----:B------:R-:W-:Y:S01]  /*0640*/  IADD3 R20, P0, PT, R20, UR18, RZ ;  /* 0x0000001214147c10 */ /* 0x000fe2000ff1e0ff */
[----:B------:R-:W2:Y:S01]  /*0650*/  LDG.E.64 R18, desc[UR10][R18.64] ;  /* 0x0000000a12127981 */ /* 0x000ea2000c1e1b00 */
[----:B------:R-:W-:-:S03]  /*0660*/  IADD3 R16, P1, PT, R10, R29, RZ ;  /* 0x0000001d0a107210 */ /* 0x000fc60007f3e0ff */
[----:B------:R-:W2:Y:S01]  /*0670*/  LDG.E.64 R14, desc[UR10][R14.64] ;  /* 0x0000000a0e0e7981 */ /* 0x000ea2000c1e1b00 */
[----:B------:R-:W-:Y:S01]  /*0680*/  LEA.HI.X.SX32 R21, R2, UR19, 0x3, P0 ;  /* 0x0000001302157c11 */ /* 0x000fe200080f1eff */
[----:B------:R-:W-:Y:S01]  /*0690*/  IMAD.X R17, R11, 0x1, R4, P1 ;  /* 0x000000010b117824 */ /* 0x000fe200008e0604 */
[----:B------:R-:W-:Y:S01]  /*06a0*/  SHF.R.S64 R28, RZ, 0x1d, R22 ;  /* 0x0000001dff1c7819 */ /* 0x000fe20000001016 */
[----:B------:R-:W3:Y:S01]  /*06b0*/  LDG.E.64 R10, desc[UR10][R10.64] ;  /* 0x0000000a0a0a7981 */ /* 0x000ee2000c1e1b00 */
[----:B------:R-:W-:Y:S02]  /*06c0*/  IADD3 R24, P1, PT, R16, R29, RZ ;  /* 0x0000001d10187210 */ /* 0x000fe40007f3e0ff */
[----:B------:R-:W-:Y:S01]  /*06d0*/  IADD3 R28, P0, PT, R28, UR18, RZ ;  /* 0x000000121c1c7c10 */ /* 0x000fe2000ff1e0ff */
[----:B------:R-:W3:Y:S01]  /*06e0*/  LDG.E.64 R20, desc[UR10][R20.64] ;  /* 0x0000000a14147981 */ /* 0x000ee2000c1e1b00 */
[----:B------:R-:W-:Y:S02]  /*06f0*/  SHF.R.S64 R5, RZ, 0x1d, R26 ;  /* 0x0000001dff057819 */ /* 0x000fe4000000101a */
[----:B------:R-:W-:Y:S01]  /*0700*/  LEA.HI.X.SX32 R29, R22, UR19, 0x3, P0 ;  /* 0x00000013161d7c11 */ /* 0x000fe200080f1eff */
[----:B------:R-:W-:Y:S01]  /*0710*/  IMAD.X R25, R17, 0x1, R4, P1 ;  /* 0x0000000111197824 */ /* 0x000fe200008e0604 */
[----:B------:R-:W-:Y:S01]  /*0720*/  IADD3 R4, P0, PT, R5, UR18, RZ ;  /* 0x0000001205047c10 */ /* 0x000fe2000ff1e0ff */
[----:B------:R-:W4:Y:S04]  /*0730*/  LDG.E.64 R16, desc[UR10][R16.64] ;  /* 0x0000000a10107981 */ /* 0x000f28000c1e1b00 */
[----:B------:R-:W4:Y:S01]  /*0740*/  LDG.E.64 R28, desc[UR10][R28.64] ;  /* 0x0000000a1c1c7981 */ /* 0x000f22000c1e1b00 */
[----:B------:R-:W-:-:S03]  /*0750*/  LEA.HI.X.SX32 R5, R26, UR19, 0x3, P0 ;  /* 0x000000131a057c11 */ /* 0x000fc600080f1eff */
[----:B------:R-:W5:Y:S04]  /*0760*/  LDG.E.64 R24, desc[UR10][R24.64] ;  /* 0x0000000a18187981 */ /* 0x000f68000c1e1b00 */
[----:B------:R-:W5:Y:S01]  /*0770*/  LDG.E.64 R4, desc[UR10][R4.64] ;  /* 0x0000000a04047981 */ /* 0x000f62000c1e1b00 */
[----:B------:R-:W-:-:S04]  /*0780*/  UIADD3 UR6, UP1, UPT, UR6, -0x8, URZ ;  /* 0xfffffff806067890 */ /* 0x000fc8000ff3e0ff */
[----:B------:R-:W-:Y:S02]  /*0790*/  UIADD3.X UR7, UPT, UPT, UR7, -0x1, URZ, UP1, !UPT ;  /* 0xffffffff07077890 */ /* 0x000fe40008ffe4ff */
[----:B------:R-:W-:-:S04]  /*07a0*/  UISETP.NE.U32.AND UP1, UPT, UR6, URZ, UPT ;  /* 0x000000ff0600728c */ /* 0x000fc8000bf25070 */
[----:B------:R-:W-:Y:S01]  /*07b0*/  UISETP.NE.AND.EX UP1, UPT, UR7, URZ, UPT, UP1 ;  /* 0x000000ff0700728c */ /* 0x000fe2000bf25310 */
[----:B------:R-:W-:-:S04]  /*07c0*/  LEA R3, P0, R6, R3, 0x6 ;  /* 0x0000000306037211 */ /* 0x000fc800078030ff */
[----:B------:R-:W-:Y:S01]  /*07d0*/  LEA.HI.X R0, R6, R0, R7, 0x6, P0 ;  /* 0x0000000006007211 */ /* 0x000fe200000f3407 */
[----:B--2---:R-:W-:-:S08]  /*07e0*/  DFMA R12, R18, R14, R12 ;  /* 0x0000000e120c722b */ /* 0x004fd0000000000c */
[----:B---3--:R-:W-:-:S08]  /*07f0*/  DFMA R10, R10, R20, R12 ;  /* 0x000000140a0a722b */ /* 0x008fd0000000000c */
[----:B----4-:R-:W-:-:S08]  /*0800*/  DFMA R10, R16, R28, R10 ;  /* 0x0000001c100a722b */ /* 0x010fd0000000000a */
[----:B-----5:R-:W-:Y:S01]  /*0810*/  DFMA R22, R24, R4, R10 ;  /* 0x000000041816722b */ /* 0x020fe2000000000a */
[----:B------:R-:W-:Y:S10]  /*0820*/  BRA.U UP1, `(.L_x_91) ;  /* 0xfffffff9017c7547 */ /* 0x000ff4000b83ffff */
.L_x_90:
[----:B------:R-:W-:Y:S05]  /*0830*/  BRA.U !UP0, `(.L_x_89) ;  /* 0x00000009083c7547 */ /* 0x000fea000b800000 */
[----:B------:R-:W-:Y:S02]  /*0840*/  UISETP.GE.U32.AND UP1, UPT, UR12, 0x4, UPT ;  /* 0x000000040c00788c */ /* 0x000fe4000bf26070 */
[----:B------:R-:W-:Y:S02]  /*0850*/  ULOP3.LUT UR7, UR8, 0x3, URZ, 0xc0, !UPT ;  /* 0x0000000308077892 */ /* 0x000fe4000f8ec0ff */
[----:B------:R-:W-:Y:S02]  /*0860*/  UISETP.GE.U32.AND.EX UP1, UPT, URZ, URZ, UPT, UP1 ;  /* 0x000000ffff00728c */ /* 0x000fe4000bf26110 */
[----:B------:R-:W-:-:S04]  /*0870*/  UISETP.NE.U32.AND UP0, UPT, UR7, URZ, UPT ;  /* 0x000000ff0700728c */ /* 0x000fc8000bf05070 */
[----:B------:R-:W-:-:S03]  /*0880*/  UISETP.NE.AND.EX UP0, UPT, URZ, URZ, UPT, UP0 ;  /* 0x000000ffff00728c */ /* 0x000fc6000bf05300 */
[----:B------:R-:W-:Y:S08]  /*0890*/  BRA.U !UP1, `(.L_x_92) ;  /* 0x0000000509147547 */ /* 0x000ff0000b800000 */
[----:B------:R-:W0:Y:S01]  /*08a0*/  LDCU.64 UR12, c[0x0][0x398] ;  /* 0x00007300ff0c77ac */ /* 0x000e220008000a00 */
[C---:B------:R-:W-:Y:S02]  /*08b0*/  IMAD R0, R6.reuse, UR5, RZ ;  /* 0x0000000506007c24 */ /* 0x040fe4000f8e02ff */
[----:B------:R-:W-:Y:S01]  /*08c0*/  IMAD.WIDE.U32 R2, R6, UR4, R8 ;  /* 0x0000000406027c25 */ /* 0x000fe2000f8e0008 */
[----:B------:R-:W-:Y:S02]  /*08d0*/  UIADD3 UR5, UPT, UPT, UR4, 0x1, URZ ;  /* 0x0000000104057890 */ /* 0x000fe4000fffe0ff */
[----:B------:R-:W-:Y:S02]  /*08e0*/  UIADD3 UR6, UPT, UPT, UR4, 0x2, URZ ;  /* 0x0000000204067890 */ /* 0x000fe4000fffe0ff */
[----:B------:R-:W-:Y:S02]  /*08f0*/  IMAD R11, R7, UR4, R0 ;  /* 0x00000004070b7c24 */ /* 0x000fe4000f8e0200 */
[----:B------:R-:W-:-:S02]  /*0900*/  IMAD.SHL.U32 R10, R2, 0x8, RZ ;  /* 0x00000008020a7824 */ /* 0x000fc400078e00ff */
[----:B------:R-:W-:Y:S02]  /*0910*/  IMAD.IADD R11, R3, 0x1, R11 ;  /* 0x00000001030b7824 */ /* 0x000fe400078e020b */
[----:B------:R-:W-:-:S03]  /*0920*/  IMAD.WIDE.U32 R14, R6, UR5, R8 ;  /* 0x00000005060e7c25 */ /* 0x000fc6000f8e0008 */
[----:B------:R-:W-:Y:S01]  /*0930*/  SHF.L.U64.HI R11, R2, 0x3, R11 ;  /* 0x00000003020b7819 */ /* 0x000fe2000001020b */
[----:B------:R-:W-:Y:S01]  /*0940*/  IMAD R3, R7, UR5, R15 ;  /* 0x0000000507037c24 */ /* 0x000fe2000f8e020f */
[----:B0-----:R-:W-:Y:S01]  /*0950*/  IADD3 R18, P0, PT, R10, UR12, RZ ;  /* 0x0000000c0a127c10 */ /* 0x001fe2000ff1e0ff */
[----:B------:R-:W-:Y:S01]  /*0960*/  IMAD.SHL.U32 R2, R14, 0x8, RZ ;  /* 0x000000080e027824 */ /* 0x000fe200078e00ff */
[----:B------:R-:W-:Y:S01]  /*0970*/  UIADD3 UR5, UPT, UPT, UR4, 0x3, URZ ;  /* 0x0000000304057890 */ /* 0x000fe2000fffe0ff */
[----:B------:R-:W-:Y:S01]  /*0980*/  IMAD.WIDE.U32 R12, R6, UR6, R8 ;  /* 0x00000006060c7c25 */ /* 0x000fe2000f8e0008 */
[----:B------:R-:W-:Y:S02]  /*0990*/  IADD3.X R19, PT, PT, R11, UR13, RZ, P0, !PT ;  /* 0x0000000d0b137c10 */ /* 0x000fe400087fe4ff */
[----:B------:R-:W-:Y:S01]  /*09a0*/  SHF.L.U64.HI R14, R14, 0x3, R3 ;  /* 0x000000030e0e7819 */ /* 0x000fe20000010203 */
[----:B------:R-:W-:Y:S01]  /*09b0*/  IMAD R5, R7, UR6, R13 ;  /* 0x0000000607057c24 */ /* 0x000fe2000f8e020d */
[----:B------:R-:W-:Y:S01]  /*09c0*/  IADD3 R26, P0, PT, R2, UR12, RZ ;  /* 0x0000000c021a7c10 */ /* 0x000fe2000ff1e0ff */
[----:B------:R-:W2:Y:S01]  /*09d0*/  LDG.E R3, desc[UR10][R18.64] ;  /* 0x0000000a12037981 */ /* 0x000ea2000c1e1900 */
[----:B------:R-:W-:-:S02]  /*09e0*/  IMAD.SHL.U32 R4, R12, 0x8, RZ ;  /* 0x000000080c047824 */ /* 0x000fc400078e00ff */
[----:B------:R-:W-:Y:S01]  /*09f0*/  IADD3.X R27, PT, PT, R14, UR13, RZ, P0, !PT ;  /* 0x0000000d0e1b7c10 */ /* 0x000fe200087fe4ff */
[----:B------:R-:W-:Y:S01]  /*0a00*/  IMAD.WIDE.U32 R16, R6, UR5, R8 ;  /* 0x0000000506107c25 */ /* 0x000fe2000f8e0008 */
[----:B------:R-:W-:Y:S02]  /*0a10*/  SHF.L.U64.HI R0, R12, 0x3, R5 ;  /* 0x000000030c007819 */ /* 0x000fe40000010205 */
[----:B------:R-:W-:Y:S01]  /*0a20*/  IADD3 R20, P0, PT, R4, UR12, RZ ;  /* 0x0000000c04147c10 */ /* 0x000fe2000ff1e0ff */
[----:B------:R-:W3:Y:S01]  /*0a30*/  LDG.E R5, desc[UR10][R26.64] ;  /* 0x0000000a1a057981 */ /* 0x000ee2000c1e1900 */
[----:B------:R-:W-:Y:S02]  /*0a40*/  IMAD R13, R7, UR5, R17 ;  /* 0x00000005070d7c24 */ /* 0x000fe4000f8e0211 */
[----:B------:R-:W-:Y:S01]  /*0a50*/  IMAD.SHL.U32 R12, R16, 0x8, RZ ;  /* 0x00000008100c7824 */ /* 0x000fe200078e00ff */
[----:B------:R-:W-:Y:S02]  /*0a60*/  IADD3.X R21, PT, PT, R0, UR13, RZ, P0, !PT ;  /* 0x0000000d00157c10 */ /* 0x000fe400087fe4ff */
[----:B------:R-:W-:-:S02]  /*0a70*/  SHF.L.U64.HI R13, R16, 0x3, R13 ;  /* 0x00000003100d7819 */ /* 0x000fc4000001020d */
[----:B------:R-:W-:Y:S01]  /*0a80*/  IADD3 R24, P0, PT, R12, UR12, RZ ;  /* 0x0000000c0c187c10 */ /* 0x000fe2000ff1e0ff */
[----:B------:R-:W4:Y:S03]  /*0a90*/  LDG.E R18, desc[UR10][R20.64] ;  /* 0x0000000a14127981 */ /* 0x000f26000c1e1900 */
[----:B------:R-:W-:Y:S01]  /*0aa0*/  IADD3.X R25, PT, PT, R13, UR13, RZ, P0, !PT ;  /* 0x0000000d0d197c10 */ /* 0x000fe200087fe4ff */
[----:B------:R-:W0:Y:S04]  /*0ab0*/  LDCU.128 UR12, c[0x0][0x380] ;  /* 0x00007000ff0c77ac */ /* 0x000e280008000c00 */
[----:B------:R-:W5:Y:S01]  /*0ac0*/  LDG.E R19, desc[UR10][R24.64] ;  /* 0x0000000a18137981 */ /* 0x000f62000c1e1900 */
[----:B0-----:R-:W-:-:S02]  /*0ad0*/  IADD3 R16, P3, PT, R10, UR12, RZ ;  /* 0x0000000c0a107c10 */ /* 0x001fc4000ff7e0ff */
[----:B------:R-:W-:Y:S02]  /*0ae0*/  IADD3 R2, P0, PT, R2, UR12, RZ ;  /* 0x0000000c02027c10 */ /* 0x000fe4000ff1e0ff */
[----:B------:R-:W-:Y:S02]  /*0af0*/  IADD3.X R17, PT, PT, R11, UR13, RZ, P3, !PT ;  /* 0x0000000d0b117c10 */ /* 0x000fe40009ffe4ff */
[----:B------:R-:W-:Y:S02]  /*0b00*/  IADD3 R4, P1, PT, R4, UR12, RZ ;  /* 0x0000000c04047c10 */ /* 0x000fe4000ff3e0ff */
[----:B------:R-:W-:Y:S02]  /*0b10*/  IADD3 R12, P3, PT, R12, UR12, RZ ;  /* 0x0000000c0c0c7c10 */ /* 0x000fe4000ff7e0ff */
[----:B------:R-:W5:Y:S02]  /*0b20*/  LDG.E.64 R16, desc[UR10][R16.64] ;  /* 0x0000000a10107981 */ /* 0x000f64000c1e1b00 */
[----:B------:R-:W-:-:S06]  /*0b30*/  IADD3.X R13, PT, PT, R13, UR13, RZ, P3, !PT ;  /* 0x0000000d0d0d7c10 */ /* 0x000fcc0009ffe4ff */
[----:B------:R-:W5:Y:S01]  /*0b40*/  LDG.E.64 R12, desc[UR10][R12.64] ;  /* 0x0000000a0c0c7981 */ /* 0x000f62000c1e1b00 */
[----:B--2---:R-:W-:-:S04]  /*0b50*/  SHF.R.S64 R15, RZ, 0x1d, R3 ;  /* 0x0000001dff0f7819 */ /* 0x004fc80000001003 */
[----:B------:R-:W-:Y:S02]  /*0b60*/  IADD3 R10, P2, PT, R15, UR14, RZ ;  /* 0x0000000e0f0a7c10 */ /* 0x000fe4000ff5e0ff */
[----:B---3--:R-:W-:Y:S02]  /*0b70*/  SHF.R.S64 R15, RZ, 0x1d, R5 ;  /* 0x0000001dff0f7819 */ /* 0x008fe40000001005 */
[----:B------:R-:W-:Y:S02]  /*0b80*/  LEA.HI.X.SX32 R11, R3, UR15, 0x3, P2 ;  /* 0x0000000f030b7c11 */ /* 0x000fe400090f1eff */
[----:B------:R-:W-:Y:S02]  /*0b90*/  IADD3.X R3, PT, PT, R14, UR13, RZ, P0, !PT ;  /* 0x0000000d0e037c10 */ /* 0x000fe400087fe4ff */
[----:B------:R-:W-:Y:S02]  /*0ba0*/  IADD3 R14, P0, PT, R15, UR14, RZ ;  /* 0x0000000e0f0e7c10 */ /* 0x000fe4000ff1e0ff */
[----:B------:R-:W2:Y:S01]  /*0bb0*/  LDG.E.64 R10, desc[UR10][R10.64] ;  /* 0x0000000a0a0a7981 */ /* 0x000ea2000c1e1b00 */
[----:B----4-:R-:W-:-:S02]  /*0bc0*/  SHF.R.S64 R20, RZ, 0x1d, R18 ;  /* 0x0000001dff147819 */ /* 0x010fc40000001012 */
[----:B------:R-:W-:Y:S01]  /*0bd0*/  LEA.HI.X.SX32 R15, R5, UR15, 0x3, P0 ;  /* 0x0000000f050f7c11 */ /* 0x000fe200080f1eff */
[----:B------:R-:W3:Y:S01]  /*0be0*/  LDG.E.64 R2, desc[UR10][R2.64] ;  /* 0x0000000a02027981 */ /* 0x000ee2000c1e1b00 */
[----:B------:R-:W-:Y:S02]  /*0bf0*/  IADD3 R20, P0, PT, R20, UR14, RZ ;  /* 0x0000000e14147c10 */ /* 0x000fe4000ff1e0ff */
[----:B------:R-:W-:Y:S02]  /*0c00*/  IADD3.X R5, PT, PT, R0, UR13, RZ, P1, !PT ;  /* 0x0000000d00057c10 */ /* 0x000fe40008ffe4ff */
[----:B------:R-:W3:Y:S01]  /*0c10*/  LDG.E.64 R14, desc[UR10][R14.64] ;  /* 0x0000000a0e0e7981 */ /* 0x000ee2000c1e1b00 */
[----:B-----5:R-:W-:Y:S02]  /*0c20*/  SHF.R.S64 R0, RZ, 0x1d, R19 ;  /* 0x0000001dff007819 */ /* 0x020fe40000001013 */
[----:B------:R-:W-:Y:S01]  /*0c30*/  LEA.HI.X.SX32 R21, R18, UR15, 0x3, P0 ;  /* 0x0000000f12157c11 */ /* 0x000fe200080f1eff */
[----:B------:R-:W4:Y:S01]  /*0c40*/  LDG.E.64 R4, desc[UR10][R4.64] ;  /* 0x0000000a04047981 */ /* 0x000f22000c1e1b00 */
[----:B------:R-:W-:-:S04]  /*0c50*/  IADD3 R18, P0, PT, R0, UR14, RZ ;  /* 0x0000000e00127c10 */ /* 0x000fc8000ff1e0ff */
[----:B------:R-:W4:Y:S01]  /*0c60*/  LDG.E.64 R20, desc[UR10][R20.64] ;  /* 0x0000000a14147981 */ /* 0x000f22000c1e1b00 */
[----:B------:R-:W-:-:S06]  /*0c70*/  LEA.HI.X.SX32 R19, R19, UR15, 0x3, P0 ;  /* 0x0000000f13137c11 */ /* 0x000fcc00080f1eff */
[----:B------:R-:W5:Y:S01]  /*0c80*/  LDG.E.64 R18, desc[UR10][R18.64] ;  /* 0x0000000a12127981 */ /* 0x000f62000c1e1b00 */
[----:B------:R-:W-:Y:S01]  /*0c90*/  UIADD3 UR4, UPT, UPT, UR4, 0x4, URZ ;  /* 0x0000000404047890 */ /* 0x000fe2000fffe0ff */
[----:B------:R-:W-:Y:S01]  /*0ca0*/  UMOV UR5, URZ ;  /* 0x000000ff00057c82 */ /* 0x000fe20008000000 */
[----:B--2---:R-:W-:-:S08]  /*0cb0*/  DFMA R10, R16, R10, R22 ;  /* 0x0000000a100a722b */ /* 0x004fd00000000016 */
[----:B---3--:R-:W-:-:S08]  /*0cc0*/  DFMA R2, R2, R14, R10 ;  /* 0x0000000e0202722b */ /* 0x008fd0000000000a */
[----:B----4-:R-:W-:-:S08]  /*0cd0*/  DFMA R2, R4, R20, R2 ;  /* 0x000000140402722b */ /* 0x010fd00000000002 */
[----:B-----5:R-:W-:-:S11]  /*0ce0*/  DFMA R22, R12, R18, R2 ;  /* 0x000000120c16722b */ /* 0x020fd60000000002 */
.L_x_92:
[----:B------:R-:W-:Y:S05]  /*0cf0*/  BRA.U !UP0, `(.L_x_89) ;  /* 0x00000005080c7547 */ /* 0x000fea000b800000 */
[----:B------:R-:W-:Y:S02]  /*0d00*/  UISETP.NE.U32.AND UP1, UPT, UR7, 0x1, UPT ;  /* 0x000000010700788c */ /* 0x000fe4000bf25070 */
[----:B------:R-:W-:Y:S02]  /*0d10*/  ULOP3.LUT UR6, UR8, 0x1, URZ, 0xc0, !UPT ;  /* 0x0000000108067892 */ /* 0x000fe4000f8ec0ff */
[----:B------:R-:W-:Y:S02]  /*0d20*/  UISETP.NE.AND.EX UP1, UPT, URZ, URZ, UPT, UP1 ;  /* 0x000000ffff00728c */ /* 0x000fe4000bf25310 */
[----:B------:R-:W-:-:S04]  /*0d30*/  UISETP.NE.U32.AND UP0, UPT, UR6, 0x1, UPT ;  /* 0x000000010600788c */ /* 0x000fc8000bf05070 */
[----:B------:R-:W-:-:S03]  /*0d40*/  UISETP.NE.U32.AND.EX UP0, UPT, URZ, URZ, UPT, UP0 ;  /* 0x000000ffff00728c */ /* 0x000fc6000bf05100 */
[----:B------:R-:W-:Y:S08]  /*0d50*/  BRA.U !UP1, `(.L_x_93) ;  /* 0x00000001099c7547 */ /* 0x000ff0000b800000 */
[----:B------:R-:W0:Y:S01]  /*0d60*/  LDCU.64 UR6, c[0x0][0x398] ;  /* 0x00007300ff0677ac */ /* 0x000e220008000a00 */
[C---:B------:R-:W-:Y:S02]  /*0d70*/  IMAD R0, R6.reuse, UR5, RZ ;  /* 0x0000000506007c24 */ /* 0x040fe4000f8e02ff */
[----:B------:R-:W-:Y:S01]  /*0d80*/  IMAD.MOV.U32 R2, RZ, RZ, R8 ;  /* 0x000000ffff027224 */ /* 0x000fe200078e0008 */
[----:B------:R-:W-:Y:S01]  /*0d90*/  UIADD3 UR5, UPT, UPT, UR4, 0x1, URZ ;  /* 0x0000000104057890 */ /* 0x000fe2000fffe0ff */
[----:B------:R-:W-:Y:S01]  /*0da0*/  IMAD.MOV.U32 R3, RZ, RZ, R9 ;  /* 0x000000ffff037224 */ /* 0x000fe200078e0009 */
[----:B------:R-:W1:Y:S01]  /*0db0*/  LDCU.128 UR12, c[0x0][0x380] ;  /* 0x00007000ff0c77ac */ /* 0x000e620008000c00 */
[----:B------:R-:W-:Y:S02]  /*0dc0*/  IMAD R11, R7, UR4, R0 ;  /* 0x00000004070b7c24 */ /* 0x000fe4000f8e0200 */
[----:B------:R-:W-:-:S04]  /*0dd0*/  IMAD.WIDE.U32 R4, R6, UR4, R2 ;  /* 0x0000000406047c25 */ /* 0x000fc8000f8e0002 */
[----:B------:R-:W-:Y:S02]  /*0de0*/  IMAD.IADD R11, R5, 0x1, R11 ;  /* 0x00000001050b7824 */ /* 0x000fe400078e020b */
[----:B------:R-:W-:Y:S02]  /*0df0*/  IMAD.SHL.U32 R0, R4, 0x8, RZ ;  /* 0x0000000804007824 */ /* 0x000fe400078e00ff */
[----:B------:R-:W-:Y:S01]  /*0e00*/  IMAD.WIDE.U32 R2, R6, UR5, R2 ;  /* 0x0000000506027c25 */ /* 0x000fe2000f8e0002 */
[----:B------:R-:W-:Y:S02]  /*0e10*/  SHF.L.U64.HI R5, R4, 0x3, R11 ;  /* 0x0000000304057819 */ /* 0x000fe4000001020b */
[----:B0-----:R-:W-:Y:S01]  /*0e20*/  IADD3 R10, P0, PT, R0, UR6, RZ ;  /* 0x00000006000a7c10 */ /* 0x001fe2000ff1e0ff */
[----:B------:R-:W-:Y:S02]  /*0e30*/  IMAD R3, R7, UR5, R3 ;  /* 0x0000000507037c24 */ /* 0x000fe4000f8e0203 */
[----:B------:R-:W-:Y:S01]  /*0e40*/  IMAD.SHL.U32 R13, R2, 0x8, RZ ;  /* 0x00000008020d7824 */ /* 0x000fe200078e00ff */
[----:B------:R-:W-:-:S02]  /*0e50*/  IADD3.X R11, PT, PT, R5, UR7, RZ, P0, !PT ;  /* 0x00000007050b7c10 */ /* 0x000fc400087fe4ff */
[----:B------:R-:W-:Y:S02]  /*0e60*/  SHF.L.U64.HI R3, R2, 0x3, R3 ;  /* 0x0000000302037819 */ /* 0x000fe40000010203 */
[----:B------:R-:W-:Y:S01]  /*0e70*/  IADD3 R14, P0, PT, R13, UR6, RZ ;  /* 0x000000060d0e7c10 */ /* 0x000fe2000ff1e0ff */
[----:B------:R-:W2:Y:S03]  /*0e80*/  LDG.E R10, desc[UR10][R10.64] ;  /* 0x0000000a0a0a7981 */ /* 0x000ea6000c1e1900 */
[----:B------:R-:W-:-:S05]  /*0e90*/  IADD3.X R15, PT, PT, R3, UR7, RZ, P0, !PT ;  /* 0x00000007030f7c10 */ /* 0x000fca00087fe4ff */
[----:B------:R-:W3:Y:S01]  /*0ea0*/  LDG.E R14, desc[UR10][R14.64] ;  /* 0x0000000a0e0e7981 */ /* 0x000ee2000c1e1900 */
[----:B-1----:R-:W-:Y:S02]  /*0eb0*/  IADD3 R4, P0, PT, R0, UR12, RZ ;  /* 0x0000000c00047c10 */ /* 0x002fe4000ff1e0ff */
[----:B------:R-:W-:Y:S02]  /*0ec0*/  IADD3 R2, P2, PT, R13, UR12, RZ ;  /* 0x0000000c0d027c10 */ /* 0x000fe4000ff5e0ff */
[----:B------:R-:W-:Y:S02]  /*0ed0*/  IADD3.X R5, PT, PT, R5, UR13, RZ, P0, !PT ;  /* 0x0000000d05057c10 */ /* 0x000fe400087fe4ff */
[----:B------:R-:W-:-:S04]  /*0ee0*/  IADD3.X R3, PT, PT, R3, UR13, RZ, P2, !PT ;  /* 0x0000000d03037c10 */ /* 0x000fc800097fe4ff */
[----:B------:R-:W4:Y:S04]  /*0ef0*/  LDG.E.64 R4, desc[UR10][R4.64] ;  /* 0x0000000a04047981 */ /* 0x000f28000c1e1b00 */
[----:B------:R-:W5:Y:S01]  /*0f00*/  LDG.E.64 R2, desc[UR10][R2.64] ;  /* 0x0000000a02027981 */ /* 0x000f62000c1e1b00 */
[----:B--2---:R-:W-:-:S04]  /*0f10*/  SHF.R.S64 R12, RZ, 0x1d, R10 ;  /* 0x0000001dff0c7819 */ /* 0x004fc8000000100a */
[----:B------:R-:W-:Y:S02]  /*0f20*/  IADD3 R12, P1, PT, R12, UR14, RZ ;  /* 0x0000000e0c0c7c10 */ /* 0x000fe4000ff3e0ff */
[----:B---3--:R-:W-:Y:S02]  /*0f30*/  SHF.R.S64 R0, RZ, 0x1d, R14 ;  /* 0x0000001dff007819 */ /* 0x008fe4000000100e */
[----:B------:R-:W-:Y:S02]  /*0f40*/  LEA.HI.X.SX32 R13, R10, UR15, 0x3, P1 ;  /* 0x0000000f0a0d7c11 */ /* 0x000fe400088f1eff */
[----:B------:R-:W-:-:S04]  /*0f50*/  IADD3 R10, P0, PT, R0, UR14, RZ ;  /* 0x0000000e000a7c10 */ /* 0x000fc8000ff1e0ff */
[----:B------:R-:W4:Y:S01]  /*0f60*/  LDG.E.64 R12, desc[UR10][R12.64] ;  /* 0x0000000a0c0c7981 */ /* 0x000f22000c1e1b00 */
[----:B------:R-:W-:-:S06]  /*0f70*/  LEA.HI.X.SX32 R11, R14, UR15, 0x3, P0 ;  /* 0x0000000f0e0b7c11 */ /* 0x000fcc00080f1eff */
[----:B------:R-:W5:Y:S01]  /*0f80*/  LDG.E.64 R10, desc[UR10][R10.64] ;  /* 0x0000000a0a0a7981 */ /* 0x000f62000c1e1b00 */
[----:B------:R-:W-:Y:S01]  /*0f90*/  UIADD3 UR4, UPT, UPT, UR4, 0x2, URZ ;  /* 0x0000000204047890 */ /* 0x000fe2000fffe0ff */
[----:B------:R-:W-:Y:S01]  /*0fa0*/  UMOV UR5, URZ ;  /* 0x000000ff00057c82 */ /* 0x000fe20008000000 */
[----:B----4-:R-:W-:-:S08]  /*0fb0*/  DFMA R22, R4, R12, R22 ;  /* 0x0000000c0416722b */ /* 0x010fd00000000016 */
[----:B-----5:R-:W-:-:S11]  /*0fc0*/  DFMA R22, R2, R10, R22 ;  /* 0x0000000a0216722b */ /* 0x020fd60000000016 */
.L_x_93:
[----:B------:R-:W-:Y:S05]  /*0fd0*/  BRA.U UP0, `(.L_x_89) ;  /* 0x0000000100547547 */ /* 0x000fea000b800000 */
[----:B------:R-:W0:Y:S01]  /*0fe0*/  LDCU.64 UR6, c[0x0][0x398] ;  /* 0x00007300ff0677ac */ /* 0x000e220008000a00 */
[C---:B------:R-:W-:Y:S02]  /*0ff0*/  IMAD R0, R6.reuse, UR5, RZ ;  /* 0x0000000506007c24 */ /* 0x040fe4000f8e02ff */
[----:B------:R-:W-:Y:S02]  /*1000*/  IMAD.MOV.U32 R2, RZ, RZ, R8 ;  /* 0x000000ffff027224 */ /* 0x000fe400078e0008 */
[----:B------:R-:W-:Y:S02]  /*1010*/  IMAD.MOV.U32 R3, RZ, RZ, R9 ;  /* 0x000000ffff037224 */ /* 0x000fe400078e0009 */
[----:B------:R-:W-:Y:S02]  /*1020*/  IMAD R5, R7, UR4, R0 ;  /* 0x0000000407057c24 */ /* 0x000fe4000f8e0200 */
[----:B------:R-:W-:-:S04]  /*1030*/  IMAD.WIDE.U32 R6, R6, UR4, R2 ;  /* 0x0000000406067c25 */ /* 0x000fc8000f8e0002 */
[----:B------:R-:W-:Y:S02]  /*1040*/  IMAD.IADD R3, R7, 0x1, R5 ;  /* 0x0000000107037824 */ /* 0x000fe400078e0205 */
[----:B------:R-:W-:-:S03]  /*1050*/  IMAD.SHL.U32 R2, R6, 0x8, RZ ;  /* 0x0000000806027824 */ /* 0x000fc600078e00ff */
[----:B------:R-:W-:Y:S02]  /*1060*/  SHF.L.U64.HI R0, R6, 0x3, R3 ;  /* 0x0000000306007819 */ /* 0x000fe40000010203 */
[----:B0-----:R-:W-:-:S04]  /*1070*/  IADD3 R6, P0, PT, R2, UR6, RZ ;  /* 0x0000000602067c10 */ /* 0x001fc8000ff1e0ff */
[----:B------:R-:W-:Y:S01]  /*1080*/  IADD3.X R7, PT, PT, R0, UR7, RZ, P0, !PT ;  /* 0x0000000700077c10 */ /* 0x000fe200087fe4ff */
[----:B------:R-:W0:Y:S04]  /*1090*/  LDCU.128 UR4, c[0x0][0x380] ;  /* 0x00007000ff0477ac */ /* 0x000e280008000c00 */
[----:B------:R-:W2:Y:S01]  /*10a0*/  LDG.E R6, desc[UR10][R6.64] ;  /* 0x0000000a06067981 */ /* 0x000ea2000c1e1900 */
[----:B0-----:R-:W-:-:S04]  /*10b0*/  IADD3 R2, P0, PT, R2, UR4, RZ ;  /* 0x0000000402027c10 */ /* 0x001fc8000ff1e0ff */
[----:B------:R-:W-:-:S06]  /*10c0*/  IADD3.X R3, PT, PT, R0, UR5, RZ, P0, !PT ;  /* 0x0000000500037c10 */ /* 0x000fcc00087fe4ff */
[----:B------:R-:W3:Y:S01]  /*10d0*/  LDG.E.64 R2, desc[UR10][R2.64] ;  /* 0x0000000a02027981 */ /* 0x000ee2000c1e1b00 */
[----:B--2---:R-:W-:-:S04]  /*10e0*/  SHF.R.S64 R4, RZ, 0x1d, R6 ;  /* 0x0000001dff047819 */ /* 0x004fc80000001006 */
[----:B------:R-:W-:-:S04]  /*10f0*/  IADD3 R4, P1, PT, R4, UR6, RZ ;  /* 0x0000000604047c10 */ /* 0x000fc8000ff3e0ff */
[----:B------:R-:W-:-:S06]  /*1100*/  LEA.HI.X.SX32 R5, R6, UR7, 0x3, P1 ;  /* 0x0000000706057c11 */ /* 0x000fcc00088f1eff */
[----:B------:R-:W3:Y:S02]  /*1110*/  LDG.E.64 R4, desc[UR10][R4.64] ;  /* 0x0000000a04047981 */ /* 0x000ee4000c1e1b00 */
[----:B---3--:R-:W-:-:S11]  /*1120*/  DFMA R22, R2, R4, R22 ;  /* 0x000000040216722b */ /* 0x008fd60000000016 */
.L_x_89:
[----:B------:R-:W0:Y:S02]  /*1130*/  LDCU.64 UR4, c[0x0][0x390] ;  /* 0x00007200ff0477ac */ /* 0x000e240008000a00 */
[----:B0-----:R-:W-:-:S04]  /*1140*/  LEA R2, P0, R8, UR4, 0x3 ;  /* 0x0000000408027c11 */ /* 0x001fc8000f8018ff */
[----:B------:R-:W-:-:S05]  /*1150*/  LEA.HI.X R3, R8, UR5, R9, 0x3, P0 ;  /* 0x0000000508037c11 */ /* 0x000fca00080f1c09 */
[----:B------:R-:W-:Y:S01]  /*1160*/  STG.E.64 desc[UR10][R2.64], R22 ;  /* 0x0000001602007986 */ /* 0x000fe2000c101b0a */
[----:B------:R-:W-:Y:S05]  /*1170*/  EXIT ;  /* 0x000000000000794d */ /* 0x000fea0003800000 */
.L_x_94:
        /* <DEDUP_REMOVED lines=16> */
.L_x_124:


//--------------------- .text._Z6gpu_axIfffEvPT_PKT0_PT1_Pmmm --------------------------
	.section	.text._Z6gpu_axIfffEvPT_PKT0_PT1_Pmmm,"ax",@progbits
	.align	128
        .global         _Z6gpu_axIfffEvPT_PKT0_PT1_Pmmm
        .type           _Z6gpu_axIfffEvPT_PKT0_PT1_Pmmm,@function
        .size           _Z6gpu_axIfffEvPT_PKT0_PT1_Pmmm,(.L_x_125 - _Z6gpu_axIfffEvPT_PKT0_PT1_Pmmm)
        .other          _Z6gpu_axIfffEvPT_PKT0_PT1_Pmmm,@"STO_CUDA_ENTRY STV_DEFAULT"
_Z6gpu_axIfffEvPT_PKT0_PT1_Pmmm:
.text._Z6gpu_axIfffEvPT_PKT0_PT1_Pmmm:
        /* <DEDUP_REMOVED lines=11> */
[----:B------:R-:W-:Y:S01]  /*00b0*/  IMAD.MOV.U32 R25, RZ, RZ, RZ ;  /* 0x000000ffff197224 */ /* 0x000fe200078e00ff */
[----:B------:R-:W1:Y:S01]  /*00c0*/  LDCU.64 UR10, c[0x0][0x358] ;  /* 0x00006b00ff0a77ac */ /* 0x000e620008000a00 */
[----:B0-----:R-:W-:-:S04]  /*00d0*/  UISETP.NE.U32.AND UP0, UPT, UR8, URZ, UPT ;  /* 0x000000ff0800728c */ /* 0x001fc8000bf05070 */
[----:B------:R-:W-:-:S09]  /*00e0*/  UISETP.NE.AND.EX UP0, UPT, UR9, URZ, UPT, UP0 ;  /* 0x000000ff0900728c */ /* 0x000fd2000bf05300 */
[----:B-1----:R-:W-:Y:S05]  /*00f0*/  BRA.U !UP0, `(.L_x_95) ;  /* 0x0000000d08f47547 */ /* 0x002fea000b800000 */
[----:B------:R-:W-:Y:S01]  /*0100*/  UISETP.GE.U32.AND UP1, UPT, UR8, 0x8, UPT ;  /* 0x000000080800788c */ /* 0x000fe2000bf26070 */
[----:B------:R-:W-:Y:S01]  /*0110*/  IMAD.MOV.U32 R25, RZ, RZ, RZ ;  /* 0x000000ffff197224 */ /* 0x000fe200078e00ff */
[----:B------:R-:W-:Y:S02]  /*0120*/  ULOP3.LUT UR16, UR8, 0x7, URZ, 0xc0, !UPT ;  /* 0x0000000708107892 */ /* 0x000fe4000f8ec0ff */
[----:B------:R-:W-:Y:S02]  /*0130*/  UISETP.GE.U32.AND.EX UP1, UPT, UR9, URZ, UPT, UP1 ;  /* 0x000000ff0900728c */ /* 0x000fe4000bf26110 */
[----:B------:R-:W-:Y:S01]  /*0140*/  UISETP.NE.U32.AND UP0, UPT, UR16, URZ, UPT ;  /* 0x000000ff1000728c */ /* 0x000fe2000bf05070 */
[----:B------:R-:W-:Y:S01]  /*0150*/  UMOV UR4, URZ ;  /* 0x000000ff00047c82 */ /* 0x000fe20008000000 */
[----:B------:R-:W-:Y:S02]  /*0160*/  UMOV UR5, URZ ;  /* 0x000000ff00057c82 */ /* 0x000fe40008000000 */
[----:B------:R-:W-:-:S03]  /*0170*/  UISETP.NE.AND.EX UP0, UPT, URZ, URZ, UPT, UP0 ;  /* 0x000000ffff00728c */ /* 0x000fc6000bf05300 */
[----:B------:R-:W-:Y:S08]  /*0180*/  BRA.U !UP1, `(.L_x_96) ;  /* 0x0000000509c47547 */ /* 0x000ff0000b800000 */
[----:B------:R-:W0:Y:S01]  /*0190*/  LDCU.64 UR6, c[0x0][0x398] ;  /* 0x00007300ff0677ac */ /* 0x000e220008000a00 */
[C-C-:B------:R-:W-:Y:S01]  /*01a0*/  SHF.L.U64.HI R4, R12.reuse, 0x6, R13.reuse ;  /* 0x000000060c047819 */ /* 0x140fe2000001020d */
[C---:B------:R-:W-:Y:S01]  /*01b0*/  IMAD.SHL.U32 R9, R12.reuse, 0x4, RZ ;  /* 0x000000040c097824 */ /* 0x040fe200078e00ff */
[C-C-:B------:R-:W-:Y:S01]  /*01c0*/  SHF.L.U64.HI R6, R12.reuse, 0x5, R13.reuse ;  /* 0x000000050c067819 */ /* 0x140fe2000001020d */
[----:B------:R-:W1:Y:S01]  /*01d0*/  LDCU.64 UR12, c[0x0][0x380] ;  /* 0x00007000ff0c77ac */ /* 0x000e620008000a00 */
[C-C-:B------:R-:W-:Y:S01]  /*01e0*/  SHF.L.U64.HI R8, R12.reuse, 0x2, R13.reuse ;  /* 0x000000020c087819 */ /* 0x140fe2000001020d */
[C---:B------:R-:W-:Y:S01]  /*01f0*/  IMAD.SHL.U32 R7, R12.reuse, 0x8, RZ ;  /* 0x000000080c077824 */ /* 0x040fe200078e00ff */
[----:B------:R-:W-:Y:S01]  /*0200*/  SHF.L.U64.HI R10, R12, 0x3, R13 ;  /* 0x000000030c0a7819 */ /* 0x000fe2000001020d */
[----:B------:R-:W2:Y:S01]  /*0210*/  LDCU UR5, c[0x0][0x3a4] ;  /* 0x00007480ff0577ac */ /* 0x000ea20008000800 */
[----:B------:R-:W-:Y:S01]  /*0220*/  IMAD.MOV.U32 R25, RZ, RZ, RZ ;  /* 0x000000ffff197224 */ /* 0x000fe200078e00ff */
[----:B------:R-:W-:Y:S01]  /*0230*/  ULOP3.LUT UR4, UR8, 0xfffffff8, URZ, 0xc0, !UPT ;  /* 0xfffffff808047892 */ /* 0x000fe2000f8ec0ff */
[----:B------:R-:W3:Y:S01]  /*0240*/  LDCU.64 UR14, c[0x0][0x388] ;  /* 0x00007100ff0e77ac */ /* 0x000ee20008000a00 */
[----:B0-----:R-:W-:-:S05]  /*0250*/  LEA R2, P0, R14, UR6, 0x3 ;  /* 0x000000060e027c11 */ /* 0x001fca000f8018ff */
[----:B------:R-:W-:Y:S01]  /*0260*/  UMOV UR6, UR4 ;  /* 0x0000000400067c82 */ /* 0x000fe20008000000 */
[C---:B-1----:R-:W-:Y:S02]  /*0270*/  LEA R0, P1, R14.reuse, UR12, 0x2 ;  /* 0x0000000c0e007c11 */ /* 0x042fe4000f8210ff */
[C-C-:B------:R-:W-:Y:S02]  /*0280*/  LEA.HI.X R3, R14.reuse, UR7, R5.reuse, 0x3, P0 ;  /* 0x000000070e037c11 */ /* 0x140fe400080f1c05 */
[----:B------:R-:W-:Y:S01]  /*0290*/  LEA.HI.X R5, R14, UR13, R5, 0x2, P1 ;  /* 0x0000000d0e057c11 */ /* 0x000fe200088f1405 */
[----:B--2---:R-:W-:-:S08]  /*02a0*/  UMOV UR7, UR5 ;  /* 0x0000000500077c82 */ /* 0x004fd00008000000 */
.L_x_97:
[----:B------:R-:W2:Y:S01]  /*02b0*/  LDG.E R11, desc[UR10][R2.64] ;  /* 0x0000000a020b7981 */ /* 0x000ea2000c1e1900 */
[----:B------:R-:W-:-:S05]  /*02c0*/  IADD3 R20, P0, PT, R2, R7, RZ ;  /* 0x0000000702147210 */ /* 0x000fca0007f1e0ff */
[----:B------:R-:W-:Y:S01]  /*02d0*/  IMAD.X R21, R3, 0x1, R10, P0 ;  /* 0x0000000103157824 */ /* 0x000fe200000e060a */
[----:B------:R-:W-:Y:S01]  /*02e0*/  IADD3 R28, P1, PT, R20, R7, RZ ;  /* 0x00000007141c7210 */ /* 0x000fe20007f3e0ff */
[----:B------:R-:W-:-:S03]  /*02f0*/  IMAD.MOV.U32 R22, RZ, RZ, R0 ;  /* 0x000000ffff167224 */ /* 0x000fc600078e0000 */
[----:B------:R-:W4:Y:S01]  /*0300*/  LDG.E R17, desc[UR10][R20.64] ;  /* 0x0000000a14117981 */ /* 0x000f22000c1e1900 */
[----:B------:R-:W-:Y:S02]  /*0310*/  IMAD.MOV.U32 R23, RZ, RZ, R5 ;  /* 0x000000ffff177224 */ /* 0x000fe400078e0005 */
[----:B------:R-:W-:-:S03]  /*0320*/  IMAD.X R29, R21, 0x1, R10, P1 ;  /* 0x00000001151d7824 */ /* 0x000fc600008e060a */
[----:B------:R-:W5:Y:S01]  /*0330*/  LDG.E R22, desc[UR10][R22.64] ;  /* 0x0000000a16167981 */ /* 0x000f62000c1e1900 */
[----:B--2---:R-:W-:-:S04]  /*0340*/  SHF.R.S64 R18, RZ, 0x1e, R11 ;  /* 0x0000001eff127819 */ /* 0x004fc8000000100b */
[----:B---3--:R-:W-:-:S04]  /*0350*/  IADD3 R18, P0, PT, R18, UR14, RZ ;  /* 0x0000000e12127c10 */ /* 0x008fc8000ff1e0ff */
[----:B------:R-:W-:Y:S02]  /*0360*/  LEA.HI.X.SX32 R19, R11, UR15, 0x2, P0 ;  /* 0x0000000f0b137c11 */ /* 0x000fe400080f16ff */
[----:B------:R-:W2:Y:S04]  /*0370*/  LDG.E R11, desc[UR10][R28.64] ;  /* 0x0000000a1c0b7981 */ /* 0x000ea8000c1e1900 */
[----:B------:R0:W5:Y:S01]  /*0380*/  LDG.E R19, desc[UR10][R18.64] ;  /* 0x0000000a12137981 */ /* 0x000162000c1e1900 */
[----:B------:R-:W-:Y:S02]  /*0390*/  IADD3 R26, P0, PT, R0, R9, RZ ;  /* 0x00000009001a7210 */ /* 0x000fe40007f1e0ff */
[----:B----4-:R-:W-:-:S03]  /*03a0*/  SHF.R.S64 R16, RZ, 0x1e, R17 ;  /* 0x0000001eff107819 */ /* 0x010fc60000001011 */
[----:B------:R-:W-:Y:S01]  /*03b0*/  IMAD.X R27, R5, 0x1, R8, P0 ;  /* 0x00000001051b7824 */ /* 0x000fe200000e0608 */
[----:B------:R-:W-:Y:S02]  /*03c0*/  IADD3 R16, P0, PT, R16, UR14, RZ ;  /* 0x0000000e10107c10 */ /* 0x000fe4000ff1e0ff */
[----:B0-----:R-:W-:Y:S02]  /*03d0*/  IADD3 R18, P1, PT, R28, R7, RZ ;  /* 0x000000071c127210 */ /* 0x001fe40007f3e0ff */
[----:B------:R0:W3:Y:S01]  /*03e0*/  LDG.E R20, desc[UR10][R26.64] ;  /* 0x0000000a1a147981 */ /* 0x0000e2000c1e1900 */
[----:B------:R-:W-:-:S05]  /*03f0*/  LEA.HI.X.SX32 R17, R17, UR15, 0x2, P0 ;  /* 0x0000000f11117c11 */ /* 0x000fca00080f16ff */
[----:B------:R1:W3:Y:S01]  /*0400*/  LDG.E R24, desc[UR10][R16.64] ;  /* 0x0000000a10187981 */ /* 0x0002e2000c1e1900 */
[----:B--2---:R-:W-:Y:S01]  /*0410*/  SHF.R.S64 R21, RZ, 0x1e, R11 ;  /* 0x0000001eff157819 */ /* 0x004fe2000000100b */
[----:B-----5:R-:W-:Y:S01]  /*0420*/  FFMA R25, R22, R19, R25 ;  /* 0x0000001316197223 */ /* 0x020fe20000000019 */
[----:B------:R-:W-:Y:S01]  /*0430*/  IADD3 R22, P0, PT, R26, R9, RZ ;  /* 0x000000091a167210 */ /* 0x000fe20007f1e0ff */
[----:B------:R-:W-:Y:S01]  /*0440*/  IMAD.X R19, R29, 0x1, R10, P1 ;  /* 0x000000011d137824 */ /* 0x000fe200008e060a */
[----:B0-----:R-:W-:-:S03]  /*0450*/  IADD3 R26, P1, PT, R21, UR14, RZ ;  /* 0x0000000e151a7c10 */ /* 0x001fc6000ff3e0ff */
[----:B------:R-:W-:Y:S01]  /*0460*/  IMAD.X R23, R27, 0x1, R8, P0 ;  /* 0x000000011b177824 */ /* 0x000fe200000e0608 */
[-C--:B------:R-:W-:Y:S02]  /*0470*/  IADD3 R28, P0, PT, R18, R7.reuse, RZ ;  /* 0x00000007121c7210 */ /* 0x080fe40007f1e0ff */
[----:B------:R-:W-:Y:S01]  /*0480*/  LEA.HI.X.SX32 R27, R11, UR15, 0x2, P1 ;  /* 0x0000000f0b1b7c11 */ /* 0x000fe200088f16ff */
[----:B------:R-:W2:Y:S02]  /*0490*/  LDG.E R18, desc[UR10][R18.64] ;  /* 0x0000000a12127981 */ /* 0x000ea4000c1e1900 */
[--C-:B------:R-:W-:Y:S01]  /*04a0*/  IMAD.X R29, R19, 0x1, R10.reuse, P0 ;  /* 0x00000001131d7824 */ /* 0x100fe200000e060a */
[----:B-1----:R-:W-:Y:S01]  /*04b0*/  IADD3 R16, P0, PT, R28, R7, RZ ;  /* 0x000000071c107210 */ /* 0x002fe20007f1e0ff */
[----:B------:R-:W4:Y:S04]  /*04c0*/  LDG.E R21, desc[UR10][R22.64] ;  /* 0x0000000a16157981 */ /* 0x000f28000c1e1900 */
[----:B------:R-:W4:Y:S01]  /*04d0*/  LDG.E R26, desc[UR10][R26.64] ;  /* 0x0000000a1a1a7981 */ /* 0x000f22000c1e1900 */
[----:B------:R-:W-:-:S03]  /*04e0*/  IMAD.X R17, R29, 0x1, R10, P0 ;  /* 0x000000011d117824 */ /* 0x000fc600000e060a */
[----:B------:R3:W5:Y:S04]  /*04f0*/  LDG.E R19, desc[UR10][R28.64] ;  /* 0x0000000a1c137981 */ /* 0x000768000c1e1900 */
[----:B------:R-:W5:Y:S01]  /*0500*/  LDG.E R11, desc[UR10][R16.64] ;  /* 0x0000000a100b7981 */ /* 0x000f62000c1e1900 */
[----:B---3--:R-:W-:Y:S01]  /*0510*/  FFMA R28, R20, R24, R25 ;  /* 0x00000018141c7223 */ /* 0x008fe20000000019 */
[----:B------:R-:W-:-:S05]  /*0520*/  IADD3 R24, P0, PT, R22, R9, RZ ;  /* 0x0000000916187210 */ /* 0x000fca0007f1e0ff */
[----:B------:R-:W-:-:S05]  /*0530*/  IMAD.X R25, R23, 0x1, R8, P0 ;  /* 0x0000000117197824 */ /* 0x000fca00000e0608 */
[----:B------:R0:W3:Y:S01]  /*0540*/  LDG.E R29, desc[UR10][R24.64] ;  /* 0x0000000a181d7981 */ /* 0x0000e2000c1e1900 */
[----:B--2---:R-:W-:-:S04]  /*0550*/  SHF.R.S64 R20, RZ, 0x1e, R18 ;  /* 0x0000001eff147819 */ /* 0x004fc80000001012 */
[----:B------:R-:W-:Y:S01]  /*0560*/  IADD3 R20, P0, PT, R20, UR14, RZ ;  /* 0x0000000e14147c10 */ /* 0x000fe2000ff1e0ff */
[----:B----4-:R-:W-:Y:S01]  /*0570*/  FFMA R22, R21, R26, R28 ;  /* 0x0000001a15167223 */ /* 0x010fe2000000001c */
[-C--:B------:R-:W-:Y:S02]  /*0580*/  IADD3 R26, P1, PT, R24, R9.reuse, RZ ;  /* 0x00000009181a7210 */ /* 0x080fe40007f3e0ff */
[----:B-----5:R-:W-:Y:S02]  /*0590*/  SHF.R.S64 R23, RZ, 0x1e, R19 ;  /* 0x0000001eff177819 */ /* 0x020fe40000001013 */
[----:B------:R-:W-:Y:S01]  /*05a0*/  LEA.HI.X.SX32 R21, R18, UR15, 0x2, P0 ;  /* 0x0000000f12157c11 */ /* 0x000fe200080f16ff */
[----:B------:R-:W-:Y:S01]  /*05b0*/  IMAD.X R27, R25, 0x1, R8, P1 ;  /* 0x00000001191b7824 */ /* 0x000fe200008e0608 */
[----:B0-----:R-:W-:Y:S02]  /*05c0*/  IADD3 R24, P0, PT, R23, UR14, RZ ;  /* 0x0000000e17187c10 */ /* 0x001fe4000ff1e0ff */
[----:B------:R-:W-:Y:S01]  /*05d0*/  IADD3 R18, P1, PT, R26, R9, RZ ;  /* 0x000000091a127210 */ /* 0x000fe20007f3e0ff */
[----:B------:R0:W3:Y:S01]  /*05e0*/  LDG.E R28, desc[UR10][R20.64] ;  /* 0x0000000a141c7981 */ /* 0x0000e2000c1e1900 */
[----:B------:R-:W-:-:S02]  /*05f0*/  SHF.R.S64 R23, RZ, 0x1e, R11 ;  /* 0x0000001eff177819 */ /* 0x000fc4000000100b */
[----:B------:R-:W-:Y:S01]  /*0600*/  LEA.HI.X.SX32 R25, R19, UR15, 0x2, P0 ;  /* 0x0000000f13197c11 */ /* 0x000fe200080f16ff */
[----:B------:R-:W-:Y:S01]  /*0610*/  IMAD.X R19, R27, 0x1, R8, P1 ;  /* 0x000000011b137824 */ /* 0x000fe200008e0608 */
[----:B------:R-:W2:Y:S01]  /*0620*/  LDG.E R26, desc[UR10][R26.64] ;  /* 0x0000000a1a1a7981 */ /* 0x000ea2000c1e1900 */
[----:B0-----:R-:W-:-:S03]  /*0630*/  IADD3 R20, P0, PT, R23, UR14, RZ ;  /* 0x0000000e17147c10 */ /* 0x001fc6000ff1e0ff */
[----:B------:R-:W2:Y:S01]  /*0640*/  LDG.E R27, desc[UR10][R24.64] ;  /* 0x0000000a181b7981 */ /* 0x000ea2000c1e1900 */
[----:B------:R-:W-:-:S03]  /*0650*/  LEA.HI.X.SX32 R21, R11, UR15, 0x2, P0 ;  /* 0x0000000f0b157c11 */ /* 0x000fc600080f16ff */
[----:B------:R0:W4:Y:S04]  /*0660*/  LDG.E R24, desc[UR10][R18.64] ;  /* 0x0000000a12187981 */ /* 0x000128000c1e1900 */
[----:B------:R1:W4:Y:S01]  /*0670*/  LDG.E R25, desc[UR10][R20.64] ;  /* 0x0000000a14197981 */ /* 0x000322000c1e1900 */
[----:B0-----:R-:W-:-:S05]  /*0680*/  IADD3 R18, P1, PT, R18, R9, RZ ;  /* 0x0000000912127210 */ /* 0x001fca0007f3e0ff */
[----:B------:R-:W-:Y:S01]  /*0690*/  IMAD.X R19, R19, 0x1, R8, P1 ;  /* 0x0000000113137824 */ /* 0x000fe200008e0608 */
[----:B-1----:R-:W-:-:S04]  /*06a0*/  IADD3 R20, P1, PT, R18, R9, RZ ;  /* 0x0000000912147210 */ /* 0x002fc80007f3e0ff */
[----:B------:R0:W5:Y:S01]  /*06b0*/  LDG.E R23, desc[UR10][R18.64] ;  /* 0x0000000a12177981 */ /* 0x000162000c1e1900 */
[----:B------:R-:W-:-:S05]  /*06c0*/  IMAD.X R21, R19, 0x1, R8, P1 ;  /* 0x0000000113157824 */ /* 0x000fca00008e0608 */
[----:B------:R1:W5:Y:S01]  /*06d0*/  LDG.E R11, desc[UR10][R20.64] ;  /* 0x0000000a140b7981 */ /* 0x000362000c1e1900 */
[----:B0-----:R-:W-:-:S05]  /*06e0*/  IADD3 R18, P0, PT, R16, R7, RZ ;  /* 0x0000000710127210 */ /* 0x001fca0007f1e0ff */
[----:B------:R-:W-:Y:S01]  /*06f0*/  IMAD.X R19, R17, 0x1, R10, P0 ;  /* 0x0000000111137824 */ /* 0x000fe200000e060a */
[----:B-1----:R-:W-:-:S04]  /*0700*/  IADD3 R20, P0, PT, R18, R7, RZ ;  /* 0x0000000712147210 */ /* 0x002fc80007f1e0ff */
[----:B------:R-:W3:Y:S01]  /*0710*/  LDG.E R17, desc[UR10][R18.64] ;  /* 0x0000000a12117981 */ /* 0x000ee2000c1e1900 */
[----:B------:R-:W-:-:S05]  /*0720*/  IMAD.X R21, R19, 0x1, R10, P0 ;  /* 0x0000000113157824 */ /* 0x000fca00000e060a */
[----:B------:R-:W2:Y:S01]  /*0730*/  LDG.E R20, desc[UR10][R20.64] ;  /* 0x0000000a14147981 */ /* 0x000ea2000c1e1900 */
[----:B---3--:R-:W-:-:S04]  /*0740*/  SHF.R.S64 R16, RZ, 0x1e, R17 ;  /* 0x0000001eff107819 */ /* 0x008fc80000001011 */
[----:B------:R-:W-:Y:S02]  /*0750*/  IADD3 R16, P0, PT, R16, UR14, RZ ;  /* 0x0000000e10107c10 */ /* 0x000fe4000ff1e0ff */
[----:B--2---:R-:W-:Y:S02]  /*0760*/  SHF.R.S64 R18, RZ, 0x1e, R20 ;  /* 0x0000001eff127819 */ /* 0x004fe40000001014 */
[----:B------:R-:W-:Y:S02]  /*0770*/  LEA.HI.X.SX32 R17, R17, UR15, 0x2, P0 ;  /* 0x0000000f11117c11 */ /* 0x000fe400080f16ff */
[----:B------:R-:W-:-:S03]  /*0780*/  IADD3 R18, P0, PT, R18, UR14, RZ ;  /* 0x0000000e12127c10 */ /* 0x000fc6000ff1e0ff */
[----:B------:R-:W5:Y:S01]  /*0790*/  LDG.E R16, desc[UR10][R16.64] ;  /* 0x0000000a10107981 */ /* 0x000f62000c1e1900 */
[----:B------:R-:W-:-:S05]  /*07a0*/  LEA.HI.X.SX32 R19, R20, UR15, 0x2, P0 ;  /* 0x0000000f14137c11 */ /* 0x000fca00080f16ff */
[----:B------:R-:W2:Y:S01]  /*07b0*/  LDG.E R18, desc[UR10][R18.64] ;  /* 0x0000000a12127981 */ /* 0x000ea2000c1e1900 */
[----:B------:R-:W-:Y:S01]  /*07c0*/  UIADD3 UR6, UP1, UPT, UR6, -0x8, URZ ;  /* 0xfffffff806067890 */ /* 0x000fe2000ff3e0ff */
[----:B------:R-:W-:-:S03]  /*07d0*/  FFMA R29, R29, R28, R22 ;  /* 0x0000001c1d1d7223 */ /* 0x000fc60000000016 */
[----:B------:R-:W-:Y:S02]  /*07e0*/  UIADD3.X UR7, UPT, UPT, UR7, -0x1, URZ, UP1, !UPT ;  /* 0xffffffff07077890 */ /* 0x000fe40008ffe4ff */
[----:B------:R-:W-:Y:S01]  /*07f0*/  UISETP.NE.U32.AND UP1, UPT, UR6, URZ, UPT ;  /* 0x000000ff0600728c */ /* 0x000fe2000bf25070 */
[----:B------:R-:W-:-:S03]  /*0800*/  FFMA R27, R26, R27, R29 ;  /* 0x0000001b1a1b7223 */ /* 0x000fc6000000001d */
[----:B------:R-:W-:Y:S01]  /*0810*/  UISETP.NE.AND.EX UP1, UPT, UR7, URZ, UPT, UP1 ;  /* 0x000000ff0700728c */ /* 0x000fe2000bf25310 */
[----:B----4-:R-:W-:Y:S01]  /*0820*/  FFMA R24, R24, R25, R27 ;  /* 0x0000001918187223 */ /* 0x010fe2000000001b */
[C---:B------:R-:W-:Y:S02]  /*0830*/  LEA R2, P0, R12.reuse, R2, 0x6 ;  /* 0x000000020c027211 */ /* 0x040fe400078030ff */
[----:B------:R-:W-:-:S03]  /*0840*/  LEA R0, P1, R12, R0, 0x5 ;  /* 0x000000000c007211 */ /* 0x000fc600078228ff */
[----:B------:R-:W-:Y:S02]  /*0850*/  IMAD.X R3, R3, 0x1, R4, P0 ;  /* 0x0000000103037824 */ /* 0x000fe400000e0604 */
[----:B------:R-:W-:Y:S02]  /*0860*/  IMAD.X R5, R5, 0x1, R6, P1 ;  /* 0x0000000105057824 */ /* 0x000fe400008e0606 */
[----:B-----5:R-:W-:-:S04]  /*0870*/  FFMA R24, R23, R16, R24 ;  /* 0x0000001017187223 */ /* 0x020fc80000000018 */
[----:B--2---:R-:W-:Y:S01]  /*0880*/  FFMA R25, R11, R18, R24 ;  /* 0x000000120b197223 */ /* 0x004fe20000000018 */
[----:B------:R-:W-:Y:S06]  /*0890*/  BRA.U UP1, `(.L_x_97) ;  /* 0xfffffff901847547 */ /* 0x000fec000b83ffff */
.L_x_96:
[----:B------:R-:W-:Y:S05]  /*08a0*/  BRA.U !UP0, `(.L_x_95) ;  /* 0x0000000908087547 */ /* 0x000fea000b800000 */
[----:B------:R-:W-:Y:S01]  /*08b0*/  UISETP.GE.U32.AND UP1, UPT, UR16, 0x4, UPT ;  /* 0x000000041000788c */ /* 0x000fe2000bf26070 */
[----:B------:R-:W-:Y:S01]  /*08c0*/  SHF.R.S32.HI R15, RZ, 0x1f, R14 ;  /* 0x0000001fff0f7819 */ /* 0x000fe2000001140e */
[----:B------:R-:W-:Y:S02]  /*08d0*/  ULOP3.LUT UR9, UR8, 0x3, URZ, 0xc0, !UPT ;  /* 0x0000000308097892 */ /* 0x000fe4000f8ec0ff */
[----:B------:R-:W-:Y:S02]  /*08e0*/  UISETP.GE.U32.AND.EX UP1, UPT, URZ, URZ, UPT, UP1 ;  /* 0x000000ffff00728c */ /* 0x000fe4000bf26110 */
[----:B------:R-:W-:-:S04]  /*08f0*/  UISETP.NE.U32.AND UP0, UPT, UR9, URZ, UPT ;  /* 0x000000ff0900728c */ /* 0x000fc8000bf05070 */
[----:B------:R-:W-:-:S03]  /*0900*/  UISETP.NE.AND.EX UP0, UPT, URZ, URZ, UPT, UP0 ;  /* 0x000000ffff00728c */ /* 0x000fc6000bf05300 */
[----:B------:R-:W-:Y:S08]  /*0910*/  BRA.U !UP1, `(.L_x_98) ;  /* 0x0000000109f47547 */ /* 0x000ff0000b800000 */
[----:B------:R-:W0:Y:S01]  /*0920*/  LDCU.64 UR12, c[0x0][0x398] ;  /* 0x00007300ff0c77ac */ /* 0x000e220008000a00 */
[C---:B------:R-:W-:Y:S02]  /*0930*/  IMAD R0, R12.reuse, UR5, RZ ;  /* 0x000000050c007c24 */ /* 0x040fe4000f8e02ff */
[C---:B------:R-:W-:Y:S01]  /*0940*/  IMAD.WIDE.U32 R10, R12.reuse, UR4, R14 ;  /* 0x000000040c0a7c25 */ /* 0x040fe2000f8e000e */
[----:B------:R-:W-:Y:S02]  /*0950*/  UIADD3 UR7, UPT, UPT, UR4, 0x1, URZ ;  /* 0x0000000104077890 */ /* 0x000fe4000fffe0ff */
[----:B------:R-:W-:Y:S02]  /*0960*/  UIADD3 UR6, UPT, UPT, UR4, 0x2, URZ ;  /* 0x0000000204067890 */ /* 0x000fe4000fffe0ff */
[----:B------:R-:W-:Y:S01]  /*0970*/  IMAD R9, R13, UR4, R0 ;  /* 0x000000040d097c24 */ /* 0x000fe2000f8e0200 */
[----:B------:R-:W-:Y:S01]  /*0980*/  UIADD3 UR5, UPT, UPT, UR4, 0x3, URZ ;  /* 0x0000000304057890 */ /* 0x000fe2000fffe0ff */
[----:B------:R-:W-:-:S04]  /*0990*/  IMAD.WIDE.U32 R2, R12, UR7, R14 ;  /* 0x000000070c027c25 */ /* 0x000fc8000f8e000e */
[----:B------:R-:W-:Y:S01]  /*09a0*/  IMAD.IADD R9, R11, 0x1, R9 ;  /* 0x000000010b097824 */ /* 0x000fe200078e0209 */
[----:B0-----:R-:W-:Y:S01]  /*09b0*/  LEA R16, P0, R10, UR12, 0x3 ;  /* 0x0000000c0a107c11 */ /* 0x001fe2000f8018ff */
[----:B------:R-:W-:-:S03]  /*09c0*/  IMAD.WIDE.U32 R6, R12, UR6, R14 ;  /* 0x000000060c067c25 */ /* 0x000fc6000f8e000e */
[----:B------:R-:W-:Y:S01]  /*09d0*/  LEA.HI.X R17, R10, UR13, R9, 0x3, P0 ;  /* 0x0000000d0a117c11 */ /* 0x000fe200080f1c09 */
[C---:B------:R-:W-:Y:S01]  /*09e0*/  IMAD R3, R13.reuse, UR7, R3 ;  /* 0x000000070d037c24 */ /* 0x040fe2000f8e0203 */
[----:B------:R-:W-:Y:S01]  /*09f0*/  LEA R28, P0, R2, UR12, 0x3 ;  /* 0x0000000c021c7c11 */ /* 0x000fe2000f8018ff */
[----:B------:R-:W-:Y:S01]  /*0a00*/  IMAD.WIDE.U32 R4, R12, UR5, R14 ;  /* 0x000000050c047c25 */ /* 0x000fe2000f8e000e */
[----:B------:R-:W-:Y:S01]  /*0a10*/  LEA R26, P1, R6, UR12, 0x3 ;  /* 0x0000000c061a7c11 */ /* 0x000fe2000f8218ff */
[----:B------:R0:W2:Y:S01]  /*0a20*/  LDG.E R0, desc[UR10][R16.64] ;  /* 0x0000000a10007981 */ /* 0x0000a2000c1e1900 */
[----:B------:R-:W-:Y:S01]  /*0a30*/  LEA.HI.X R29, R2, UR13, R3, 0x3, P0 ;  /* 0x0000000d021d7c11 */ /* 0x000fe200080f1c03 */
[C---:B------:R-:W-:Y:S01]  /*0a40*/  IMAD R7, R13.reuse, UR6, R7 ;  /* 0x000000060d077c24 */ /* 0x040fe2000f8e0207 */
[----:B------:R-:W-:Y:S01]  /*0a50*/  LEA R20, P0, R4, UR12, 0x3 ;  /* 0x0000000c04147c11 */ /* 0x000fe2000f8018ff */
[----:B------:R-:W-:Y:S02]  /*0a60*/  IMAD R5, R13, UR5, R5 ;  /* 0x000000050d057c24 */ /* 0x000fe4000f8e0205 */
[----:B------:R-:W3:Y:S01]  /*0a70*/  LDG.E R22, desc[UR10][R28.64] ;  /* 0x0000000a1c167981 */ /* 0x000ee2000c1e1900 */
[----:B------:R-:W-:-:S02]  /*0a80*/  LEA.HI.X R27, R6, UR13, R7, 0x3, P1 ;  /* 0x0000000d061b7c11 */ /* 0x000fc400088f1c07 */
[----:B------:R-:W-:Y:S01]  /*0a90*/  LEA.HI.X R21, R4, UR13, R5, 0x3, P0 ;  /* 0x0000000d04157c11 */ /* 0x000fe200080f1c05 */
[----:B------:R-:W1:Y:S02]  /*0aa0*/  LDCU.128 UR12, c[0x0][0x380] ;  /* 0x00007000ff0c77ac */ /* 0x000e640008000c00 */
[----:B------:R-:W4:Y:S04]  /*0ab0*/  LDG.E R23, desc[UR10][R26.64] ;  /* 0x0000000a1a177981 */ /* 0x000f28000c1e1900 */
[----:B------:R-:W5:Y:S01]  /*0ac0*/  LDG.E R20, desc[UR10][R20.64] ;  /* 0x0000000a14147981 */ /* 0x000f62000c1e1900 */
[----:B-1----:R-:W-:Y:S02]  /*0ad0*/  LEA R8, P0, R10, UR12, 0x2 ;  /* 0x0000000c0a087c11 */ /* 0x002fe4000f8010ff */
[----:B------:R-:W-:-:S02]  /*0ae0*/  LEA R18, P2, R4, UR12, 0x2 ;  /* 0x0000000c04127c11 */ /* 0x000fc4000f8410ff */
[----:B------:R-:W-:Y:S02]  /*0af0*/  LEA.HI.X R9, R10, UR13, R9, 0x2, P0 ;  /* 0x0000000d0a097c11 */ /* 0x000fe400080f1409 */
[----:B------:R-:W-:Y:S02]  /*0b00*/  LEA R10, P0, R2, UR12, 0x2 ;  /* 0x0000000c020a7c11 */ /* 0x000fe4000f8010ff */
[----:B------:R-:W-:Y:S01]  /*0b10*/  LEA.HI.X R19, R4, UR13, R5, 0x2, P2 ;  /* 0x0000000d04137c11 */ /* 0x000fe200090f1405 */
[----:B------:R1:W5:Y:S01]  /*0b20*/  LDG.E R24, desc[UR10][R8.64] ;  /* 0x0000000a08187981 */ /* 0x000362000c1e1900 */
[----:B0-----:R-:W-:Y:S02]  /*0b30*/  LEA R16, P1, R6, UR12, 0x2 ;  /* 0x0000000c06107c11 */ /* 0x001fe4000f8210ff */
[----:B------:R-:W-:Y:S02]  /*0b40*/  LEA.HI.X R11, R2, UR13, R3, 0x2, P0 ;  /* 0x0000000d020b7c11 */ /* 0x000fe400080f1403 */
[----:B------:R-:W-:Y:S01]  /*0b50*/  LEA.HI.X R17, R6, UR13, R7, 0x2, P1 ;  /* 0x0000000d06117c11 */ /* 0x000fe200088f1407 */
[----:B------:R-:W5:Y:S04]  /*0b60*/  LDG.E R19, desc[UR10][R18.64] ;  /* 0x0000000a12137981 */ /* 0x000f68000c1e1900 */
[----:B------:R-:W5:Y:S04]  /*0b70*/  LDG.E R10, desc[UR10][R10.64] ;  /* 0x0000000a0a0a7981 */ /* 0x000f68000c1e1900 */
[----:B------:R-:W5:Y:S01]  /*0b80*/  LDG.E R17, desc[UR10][R16.64] ;  /* 0x0000000a10117981 */ /* 0x000f62000c1e1900 */
[----:B--2---:R-:W-:-:S04]  /*0b90*/  SHF.R.S64 R4, RZ, 0x1e, R0 ;  /* 0x0000001eff047819 */ /* 0x004fc80000001000 */
[----:B------:R-:W-:Y:S02]  /*0ba0*/  IADD3 R4, P0, PT, R4, UR14, RZ ;  /* 0x0000000e04047c10 */ /* 0x000fe4000ff1e0ff */
[----:B---3--:R-:W-:Y:S02]  /*0bb0*/  SHF.R.S64 R2, RZ, 0x1e, R22 ;  /* 0x0000001eff027819 */ /* 0x008fe40000001016 */
[----:B------:R-:W-:Y:S02]  /*0bc0*/  LEA.HI.X.SX32 R5, R0, UR15, 0x2, P0 ;  /* 0x0000000f00057c11 */ /* 0x000fe400080f16ff */
[----:B------:R-:W-:Y:S02]  /*0bd0*/  IADD3 R2, P1, PT, R2, UR14, RZ ;  /* 0x0000000e02027c10 */ /* 0x000fe4000ff3e0ff */
[----:B----4-:R-:W-:Y:S01]  /*0be0*/  SHF.R.S64 R6, RZ, 0x1e, R23 ;  /* 0x0000001eff067819 */ /* 0x010fe20000001017 */
[----:B------:R-:W2:Y:S01]  /*0bf0*/  LDG.E R4, desc[UR10][R4.64] ;  /* 0x0000000a04047981 */ /* 0x000ea2000c1e1900 */
[----:B------:R-:W-:-:S02]  /*0c00*/  LEA.HI.X.SX32 R3, R22, UR15, 0x2, P1 ;  /* 0x0000000f16037c11 */ /* 0x000fc400088f16ff */
[----:B-----5:R-:W-:Y:S02]  /*0c10*/  SHF.R.S64 R0, RZ, 0x1e, R20 ;  /* 0x0000001eff007819 */ /* 0x020fe40000001014 */
[----:B------:R-:W-:Y:S01]  /*0c20*/  IADD3 R6, P0, PT, R6, UR14, RZ ;  /* 0x0000000e06067c10 */ /* 0x000fe2000ff1e0ff */
[----:B------:R-:W3:Y:S01]  /*0c30*/  LDG.E R2, desc[UR10][R2.64] ;  /* 0x0000000a02027981 */ /* 0x000ee2000c1e1900 */
[----:B-1----:R-:W-:Y:S02]  /*0c40*/  IADD3 R8, P1, PT, R0, UR14, RZ ;  /* 0x0000000e00087c10 */ /* 0x002fe4000ff3e0ff */
[----:B------:R-:W-:Y:S02]  /*0c50*/  LEA.HI.X.SX32 R7, R23, UR15, 0x2, P0 ;  /* 0x0000000f17077c11 */ /* 0x000fe400080f16ff */
[----:B------:R-:W-:-:S03]  /*0c60*/  LEA.HI.X.SX32 R9, R20, UR15, 0x2, P1 ;  /* 0x0000000f14097c11 */ /* 0x000fc600088f16ff */
[----:B------:R-:W4:Y:S04]  /*0c70*/  LDG.E R6, desc[UR10][R6.64] ;  /* 0x0000000a06067981 */ /* 0x000f28000c1e1900 */
[----:B------:R-:W5:Y:S01]  /*0c80*/  LDG.E R8, desc[UR10][R8.64] ;  /* 0x0000000a08087981 */ /* 0x000f62000c1e1900 */
[----:B------:R-:W-:Y:S01]  /*0c90*/  UIADD3 UR4, UPT, UPT, UR4, 0x4, URZ ;  /* 0x0000000404047890 */ /* 0x000fe2000fffe0ff */
[----:B------:R-:W-:Y:S01]  /*0ca0*/  UMOV UR5, URZ ;  /* 0x000000ff00057c82 */ /* 0x000fe20008000000 */
[----:B--2---:R-:W-:-:S04]  /*0cb0*/  FFMA R25, R24, R4, R25 ;  /* 0x0000000418197223 */ /* 0x004fc80000000019 */
[----:B---3--:R-:W-:-:S04]  /*0cc0*/  FFMA R10, R10, R2, R25 ;  /* 0x000000020a0a7223 */ /* 0x008fc80000000019 */
[----:B----4-:R-:W-:-:S04]  /*0cd0*/  FFMA R10, R17, R6, R10 ;  /* 0x00000006110a7223 */ /* 0x010fc8000000000a */
[----:B-----5:R-:W-:-:S07]  /*0ce0*/  FFMA R25, R19, R8, R10 ;  /* 0x0000000813197223 */ /* 0x020fce000000000a */
.L_x_98:
        /* <DEDUP_REMOVED lines=15> */
[----:B------:R-:W-:-:S04]  /*0de0*/  IMAD.WIDE.U32 R2, R12, UR5, R2 ;  /* 0x000000050c027c25 */ /* 0x000fc8000f8e0002 */
[----:B------:R-:W-:Y:S01]  /*0df0*/  IMAD.IADD R7, R5, 0x1, R7 ;  /* 0x0000000105077824 */ /* 0x000fe200078e0207 */
[----:B0-----:R-:W-:Y:S01]  /*0e00*/  LEA R8, P0, R4, UR6, 0x3 ;  /* 0x0000000604087c11 */ /* 0x001fe2000f8018ff */
[----:B------:R-:W-:Y:S01]  /*0e10*/  IMAD R3, R13, UR5, R3 ;  /* 0x000000050d037c24 */ /* 0x000fe2000f8e0203 */
[----:B------:R-:W-:Y:S02]  /*0e20*/  LEA R16, P1, R2, UR6, 0x3 ;  /* 0x0000000602107c11 */ /* 0x000fe4000f8218ff */
[----:B------:R-:W-:Y:S02]  /*0e30*/  LEA.HI.X R9, R4, UR7, R7, 0x3, P0 ;  /* 0x0000000704097c11 */ /* 0x000fe400080f1c07 */
[----:B------:R-:W-:-:S03]  /*0e40*/  LEA.HI.X R17, R2, UR7, R3, 0x3, P1 ;  /* 0x0000000702117c11 */ /* 0x000fc600088f1c03 */
[----:B------:R-:W2:Y:S04]  /*0e50*/  LDG.E R8, desc[UR10][R8.64] ;  /* 0x0000000a08087981 */ /* 0x000ea8000c1e1900 */
[----:B------:R-:W3:Y:S01]  /*0e60*/  LDG.E R16, desc[UR10][R16.64] ;  /* 0x0000000a10107981 */ /* 0x000ee2000c1e1900 */
[----:B-1----:R-:W-:Y:S02]  /*0e70*/  LEA R6, P0, R4, UR12, 0x2 ;  /* 0x0000000c04067c11 */ /* 0x002fe4000f8010ff */
[----:B------:R-:W-:Y:S02]  /*0e80*/  LEA R10, P1, R2, UR12, 0x2 ;  /* 0x0000000c020a7c11 */ /* 0x000fe4000f8210ff */
[----:B------:R-:W-:Y:S02]  /*0e90*/  LEA.HI.X R7, R4, UR13, R7, 0x2, P0 ;  /* 0x0000000d04077c11 */ /* 0x000fe400080f1407 */
[----:B------:R-:W-:-:S03]  /*0ea0*/  LEA.HI.X R11, R2, UR13, R3, 0x2, P1 ;  /* 0x0000000d020b7c11 */ /* 0x000fc600088f1403 */
[----:B------:R-:W4:Y:S04]  /*0eb0*/  LDG.E R6, desc[UR10][R6.64] ;  /* 0x0000000a06067981 */ /* 0x000f28000c1e1900 */
[----:B------:R-:W5:Y:S01]  /*0ec0*/  LDG.E R10, desc[UR10][R10.64] ;  /* 0x0000000a0a0a7981 */ /* 0x000f62000c1e1900 */
[----:B--2---:R-:W-:Y:S02]  /*0ed0*/  SHF.R.S64 R5, RZ, 0x1e, R8 ;  /* 0x0000001eff057819 */ /* 0x004fe40000001008 */
[----:B---3--:R-:W-:Y:S02]  /*0ee0*/  SHF.R.S64 R18, RZ, 0x1e, R16 ;  /* 0x0000001eff127819 */ /* 0x008fe40000001010 */
[----:B------:R-:W-:Y:S02]  /*0ef0*/  IADD3 R4, P0, PT, R5, UR14, RZ ;  /* 0x0000000e05047c10 */ /* 0x000fe4000ff1e0ff */
[----:B------:R-:W-:-:S02]  /*0f00*/  IADD3 R18, P2, PT, R18, UR14, RZ ;  /* 0x0000000e12127c10 */ /* 0x000fc4000ff5e0ff */
[----:B------:R-:W-:Y:S02]  /*0f10*/  LEA.HI.X.SX32 R5, R8, UR15, 0x2, P0 ;  /* 0x0000000f08057c11 */ /* 0x000fe400080f16ff */
[----:B------:R-:W-:-:S03]  /*0f20*/  LEA.HI.X.SX32 R19, R16, UR15, 0x2, P2 ;  /* 0x0000000f10137c11 */ /* 0x000fc600090f16ff */
[----:B------:R-:W4:Y:S04]  /*0f30*/  LDG.E R4, desc[UR10][R4.64] ;  /* 0x0000000a04047981 */ /* 0x000f28000c1e1900 */
[----:B------:R-:W5:Y:S01]  /*0f40*/  LDG.E R18, desc[UR10][R18.64] ;  /* 0x0000000a12127981 */ /* 0x000f62000c1e1900 */
[----:B------:R-:W-:Y:S01]  /*0f50*/  UIADD3 UR4, UPT, UPT, UR4, 0x2, URZ ;  /* 0x0000000204047890 */ /* 0x000fe2000fffe0ff */
[----:B------:R-:W-:Y:S01]  /*0f60*/  UMOV UR5, URZ ;  /* 0x000000ff00057c82 */ /* 0x000fe20008000000 */
[----:B----4-:R-:W-:-:S04]  /*0f70*/  FFMA R25, R6, R4, R25 ;  /* 0x0000000406197223 */ /* 0x010fc80000000019 */
[----:B-----5:R-:W-:-:S07]  /*0f80*/  FFMA R25, R10, R18, R25 ;  /* 0x000000120a197223 */ /* 0x020fce0000000019 */
.L_x_99:
[----:B------:R-:W-:Y:S05]  /*0f90*/  BRA.U UP0, `(.L_x_95) ;  /* 0x00000001004c7547 */ /* 0x000fea000b800000 */
[----:B------:R-:W0:Y:S01]  /*0fa0*/  LDCU.64 UR6, c[0x0][0x398] ;  /* 0x00007300ff0677ac */ /* 0x000e220008000a00 */
[C---:B------:R-:W-:Y:S02]  /*0fb0*/  IMAD R0, R12.reuse, UR5, RZ ;  /* 0x000000050c007c24 */ /* 0x040fe4000f8e02ff */
[----:B------:R-:W-:Y:S02]  /*0fc0*/  IMAD.MOV.U32 R2, RZ, RZ, R14 ;  /* 0x000000ffff027224 */ /* 0x000fe400078e000e */
[----:B------:R-:W-:Y:S02]  /*0fd0*/  IMAD.MOV.U32 R3, RZ, RZ, R15 ;  /* 0x000000ffff037224 */ /* 0x000fe400078e000f */
[----:B------:R-:W-:Y:S02]  /*0fe0*/  IMAD R5, R13, UR4, R0 ;  /* 0x000000040d057c24 */ /* 0x000fe4000f8e0200 */
[----:B------:R-:W-:-:S04]  /*0ff0*/  IMAD.WIDE.U32 R12, R12, UR4, R2 ;  /* 0x000000040c0c7c25 */ /* 0x000fc8000f8e0002 */
[----:B------:R-:W-:Y:S01]  /*1000*/  IMAD.IADD R3, R13, 0x1, R5 ;  /* 0x000000010d037824 */ /* 0x000fe200078e0205 */
[----:B0-----:R-:W-:-:S04]  /*1010*/  LEA R4, P0, R12, UR6, 0x3 ;  /* 0x000000060c047c11 */ /* 0x001fc8000f8018ff */
[C---:B------:R-:W-:Y:S01]  /*1020*/  LEA.HI.X R5, R12.reuse, UR7, R3, 0x3, P0 ;  /* 0x000000070c057c11 */ /* 0x040fe200080f1c03 */
[----:B------:R-:W0:Y:S04]  /*1030*/  LDCU.128 UR4, c[0x0][0x380] ;  /* 0x00007000ff0477ac */ /* 0x000e280008000c00 */
[----:B------:R-:W2:Y:S01]  /*1040*/  LDG.E R4, desc[UR10][R4.64] ;  /* 0x0000000a04047981 */ /* 0x000ea2000c1e1900 */
[----:B0-----:R-:W-:-:S04]  /*1050*/  LEA R2, P0, R12, UR4, 0x2 ;  /* 0x000000040c027c11 */ /* 0x001fc8000f8010ff */
[----:B------:R-:W-:-:S05]  /*1060*/  LEA.HI.X R3, R12, UR5, R3, 0x2, P0 ;  /* 0x000000050c037c11 */ /* 0x000fca00080f1403 */
[----:B------:R-:W3:Y:S01]  /*1070*/  LDG.E R2, desc[UR10][R2.64] ;  /* 0x0000000a02027981 */ /* 0x000ee2000c1e1900 */
[----:B--2---:R-:W-:-:S04]  /*1080*/  SHF.R.S64 R6, RZ, 0x1e, R4 ;  /* 0x0000001eff067819 */ /* 0x004fc80000001004 */
[----:B------:R-:W-:-:S04]  /*1090*/  IADD3 R6, P1, PT, R6, UR6, RZ ;  /* 0x0000000606067c10 */ /* 0x000fc8000ff3e0ff */
[----:B------:R-:W-:-:S05]  /*10a0*/  LEA.HI.X.SX32 R7, R4, UR7, 0x2, P1 ;  /* 0x0000000704077c11 */ /* 0x000fca00088f16ff */
[----:B------:R-:W3:Y:S02]  /*10b0*/  LDG.E R6, desc[UR10][R6.64] ;  /* 0x0000000a06067981 */ /* 0x000ee4000c1e1900 */
[----:B---3--:R-:W-:-:S07]  /*10c0*/  FFMA R25, R2, R6, R25 ;  /* 0x0000000602197223 */ /* 0x008fce0000000019 */
.L_x_95:
[----:B------:R-:W0:Y:S01]  /*10d0*/  LDCU.64 UR4, c[0x0][0x390] ;  /* 0x00007200ff0477ac */ /* 0x000e220008000a00 */
[----:B------:R-:W-:Y:S02]  /*10e0*/  SHF.R.S32.HI R3, RZ, 0x1f, R14 ;  /* 0x0000001fff037819 */ /* 0x000fe4000001140e */
[----:B0-----:R-:W-:-:S04]  /*10f0*/  LEA R2, P0, R14, UR4, 0x2 ;  /* 0x000000040e027c11 */ /* 0x001fc8000f8010ff */
[----:B------:R-:W-:-:S05]  /*1100*/  LEA.HI.X R3, R14, UR5, R3, 0x2, P0 ;  /* 0x000000050e037c11 */ /* 0x000fca00080f1403 */
[----:B------:R-:W-:Y:S01]  /*1110*/  STG.E desc[UR10][R2.64], R25 ;  /* 0x0000001902007986 */ /* 0x000fe2000c10190a */
[----:B------:R-:W-:Y:S05]  /*1120*/  EXIT ;  /* 0x000000000000794d */ /* 0x000fea0003800000 */
.L_x_100:
        /* <DEDUP_REMOVED lines=13> */
.L_x_125:


//--------------------- .nv.shared._Z7copygpuIiEvPKT_S0_PS0_m --------------------------
	.section	.nv.shared._Z7copygpuIiEvPKT_S0_PS0_m,"aw",@nobits
	.sectionflags	@""
	.align	16
	.zero		1024


//--------------------- .nv.shared.reserved.0     --------------------------
	.section	.nv.shared.reserved.0,"aw",@nobits
	.weak		__nv_reservedSMEM_offset_0_alias
	.size		__nv_reservedSMEM_offset_0_alias, 0, 64
	.other		__nv_reservedSMEM_offset_0_alias,@"STO_CUDA_RESERVED_SHARED STV_DEFAULT"
__nv_reservedSMEM_offset_0_alias:
	.zero		0
	.zero		64


//--------------------- .nv.shared._Z7copygpuIfEvPKT_S0_PS0_m --------------------------
	.section	.nv.shared._Z7copygpuIfEvPKT_S0_PS0_m,"aw",@nobits
	.sectionflags	@""
	.align	16
	.zero		1024


//--------------------- .nv.shared._Z7copygpuIdEvPKT_S0_PS0_m --------------------------
	.section	.nv.shared._Z7copygpuIdEvPKT_S0_PS0_m,"aw",@nobits
	.sectionflags	@""
	.align	16
	.zero		1024


//--------------------- .nv.shared._Z15resultreducemaxIfEvPT_S1_i --------------------------
	.section	.nv.shared._Z15resultreducemaxIfEvPT_S1_i,"aw",@nobits
	.sectionflags	@""
	.align	16
	.zero		1024


//--------------------- .nv.shared._Z4maxnIfEvPT_S1_i --------------------------
	.section	.nv.shared._Z4maxnIfEvPT_S1_i,"aw",@nobits
	.sectionflags	@""
	.align	16
	.zero		1024


//--------------------- .nv.shared._Z15resultreducemaxIdEvPT_S1_i --------------------------
	.section	.nv.shared._Z15resultreducemaxIdEvPT_S1_i,"aw",@nobits
	.sectionflags	@""
	.align	16
	.zero		1024


//--------------------- .nv.shared._Z4maxnIdEvPT_S1_i --------------------------
	.section	.nv.shared._Z4maxnIdEvPT_S1_i,"aw",@nobits
	.sectionflags	@""
	.align	16
	.zero		1024


//--------------------- .nv.shared._Z15resultreduce_l2IfEvPT_S1_i --------------------------
	.section	.nv.shared._Z15resultreduce_l2IfEvPT_S1_i,"aw",@nobits
	.sectionflags	@""
	.align	16
	.zero		1024


//--------------------- .nv.shared._Z7L2_NormIfEvPT_S1_i --------------------------
	.section	.nv.shared._Z7L2_NormIfEvPT_S1_i,"aw",@nobits
	.sectionflags	@""
	.align	16
	.zero		1024


//--------------------- .nv.shared._Z15resultreduce_l2IdEvPT_S1_i --------------------------
	.section	.nv.shared._Z15resultreduce_l2IdEvPT_S1_i,"aw",@nobits
	.sectionflags	@""
	.align	16
	.zero		1024


//--------------------- .nv.shared._Z7L2_NormIdEvPT_S1_i --------------------------
	.section	.nv.shared._Z7L2_NormIdEvPT_S1_i,"aw",@nobits
	.sectionflags	@""
	.align	16
	.zero		1024


//--------------------- .nv.shared._Z7axpygpuIiEvPT_S0_S1_S1_m --------------------------
	.section	.nv.shared._Z7axpygpuIiEvPT_S0_S1_S1_m,"aw",@nobits
	.sectionflags	@""
	.align	16
	.zero		1024


//--------------------- .nv.shared._Z7axpygpuIfEvPT_S0_S1_S1_m --------------------------
	.section	.nv.shared._Z7axpygpuIfEvPT_S0_S1_S1_m,"aw",@nobits
	.sectionflags	@""
	.align	16
	.zero		1024


//--------------------- .nv.shared._Z7axpygpuIdEvPT_S0_S1_S1_m --------------------------
	.section	.nv.shared._Z7axpygpuIdEvPT_S0_S1_S1_m,"aw",@nobits
	.sectionflags	@""
	.align	16
	.zero		1024


//--------------------- .nv.shared._Z7gpu_dotIiEvPKT_S2_PS0_i --------------------------
	.section	.nv.shared._Z7gpu_dotIiEvPKT_S2_PS0_i,"aw",@nobits
	.sectionflags	@""
	.align	16
	.zero		1024


//--------------------- .nv.shared._Z7gpu_dotIfEvPKT_S2_PS0_i --------------------------
	.section	.nv.shared._Z7gpu_dotIfEvPKT_S2_PS0_i,"aw",@nobits
	.sectionflags	@""
	.align	16
	.zero		1024


//--------------------- .nv.shared._Z7gpu_dotIdEvPKT_S2_PS0_i --------------------------
	.section	.nv.shared._Z7gpu_dotIdEvPKT_S2_PS0_i,"aw",@nobits
	.sectionflags	@""
	.align	16
	.zero		1024


//--------------------- .nv.shared._Z12resultreduceIiEvPT_S1_i --------------------------
	.section	.nv.shared._Z12resultreduceIiEvPT_S1_i,"aw",@nobits
	.sectionflags	@""
	.align	16
	.zero		1024


//--------------------- .nv.shared._Z7gpu_dotIiEvPT_S1_S1_i --------------------------
	.section	.nv.shared._Z7gpu_dotIiEvPT_S1_S1_i,"aw",@nobits
	.sectionflags	@""
	.align	16
	.zero		1024


//--------------------- .nv.shared._Z12resultreduceIfEvPT_S1_i --------------------------
	.section	.nv.shared._Z12resultreduceIfEvPT_S1_i,"aw",@nobits
	.sectionflags	@""
	.align	16
	.zero		1024


//--------------------- .nv.shared._Z7gpu_dotIfEvPT_S1_S1_i --------------------------
	.section	.nv.shared._Z7gpu_dotIfEvPT_S1_S1_i,"aw",@nobits
	.sectionflags	@""
	.align	16
	.zero		1024


//--------------------- .nv.shared._Z12resultreduceIdEvPT_S1_i --------------------------
	.section	.nv.shared._Z12resultreduceIdEvPT_S1_i,"aw",@nobits
	.sectionflags	@""
	.align	16
	.zero		1024


//--------------------- .nv.shared._Z7gpu_dotIdEvPT_S1_S1_i --------------------------
	.section	.nv.shared._Z7gpu_dotIdEvPT_S1_S1_i,"aw",@nobits
	.sectionflags	@""
	.align	16
	.zero		1024


//--------------------- .nv.shared._Z6gpu_axIdddEvPT_PKT0_PT1_Pmmm --------------------------
	.section	.nv.shared._Z6gpu_axIdddEvPT_PKT0_PT1_Pmmm,"aw",@nobits
	.sectionflags	@""
	.align	16
	.zero		1024


//--------------------- .nv.shared._Z6gpu_axIfffEvPT_PKT0_PT1_Pmmm --------------------------
	.section	.nv.shared._Z6gpu_axIfffEvPT_PKT0_PT1_Pmmm,"aw",@nobits
	.sectionflags	@""
	.align	16
	.zero		1024


//--------------------- .nv.constant0._Z7copygpuIiEvPKT_S0_PS0_m --------------------------
	.section	.nv.constant0._Z7copygpuIiEvPKT_S0_PS0_m,"a",@progbits
	.sectionflags	@""
	.align	4
.nv.constant0._Z7copygpuIiEvPKT_S0_PS0_m:
	.zero		928


//--------------------- .nv.constant0._Z7copygpuIfEvPKT_S0_PS0_m --------------------------
	.section	.nv.constant0._Z7copygpuIfEvPKT_S0_PS0_m,"a",@progbits
	.sectionflags	@""
	.align	4
.nv.constant0._Z7copygpuIfEvPKT_S0_PS0_m:
	.zero		928


//--------------------- .nv.constant0._Z7copygpuIdEvPKT_S0_PS0_m --------------------------
	.section	.nv.constant0._Z7copygpuIdEvPKT_S0_PS0_m,"a",@progbits
	.sectionflags	@""
	.align	4
.nv.constant0._Z7copygpuIdEvPKT_S0_PS0_m:
	.zero		928


//--------------------- .nv.constant0._Z15resultreducemaxIfEvPT_S1_i --------------------------
	.section	.nv.constant0._Z15resultreducemaxIfEvPT_S1_i,"a",@progbits
	.sectionflags	@""
	.align	4
.nv.constant0._Z15resultreducemaxIfEvPT_S1_i:
	.zero		916


//--------------------- .nv.constant0._Z4maxnIfEvPT_S1_i --------------------------
	.section	.nv.constant0._Z4maxnIfEvPT_S1_i,"a",@progbits
	.sectionflags	@""
	.align	4
.nv.constant0._Z4maxnIfEvPT_S1_i:
	.zero		916


//--------------------- .nv.constant0._Z15resultreducemaxIdEvPT_S1_i --------------------------
	.section	.nv.constant0._Z15resultreducemaxIdEvPT_S1_i,"a",@progbits
	.sectionflags	@""
	.align	4
.nv.constant0._Z15resultreducemaxIdEvPT_S1_i:
	.zero		916


//--------------------- .nv.constant0._Z4maxnIdEvPT_S1_i --------------------------
	.section	.nv.constant0._Z4maxnIdEvPT_S1_i,"a",@progbits
	.sectionflags	@""
	.align	4
.nv.constant0._Z4maxnIdEvPT_S1_i:
	.zero		916


//--------------------- .nv.constant0._Z15resultreduce_l2IfEvPT_S1_i --------------------------
	.section	.nv.constant0._Z15resultreduce_l2IfEvPT_S1_i,"a",@progbits
	.sectionflags	@""
	.align	4
.nv.constant0._Z15resultreduce_l2IfEvPT_S1_i:
	.zero		916


//--------------------- .nv.constant0._Z7L2_NormIfEvPT_S1_i --------------------------
	.section	.nv.constant0._Z7L2_NormIfEvPT_S1_i,"a",@progbits
	.sectionflags	@""
	.align	4
.nv.constant0._Z7L2_NormIfEvPT_S1_i:
	.zero		916


//--------------------- .nv.constant0._Z15resultreduce_l2IdEvPT_S1_i --------------------------
	.section	.nv.constant0._Z15resultreduce_l2IdEvPT_S1_i,"a",@progbits
	.sectionflags	@""
	.align	4
.nv.constant0._Z15resultreduce_l2IdEvPT_S1_i:
	.zero		916


//--------------------- .nv.constant0._Z7L2_NormIdEvPT_S1_i --------------------------
	.section	.nv.constant0._Z7L2_NormIdEvPT_S1_i,"a",@progbits
	.sectionflags	@""
	.align	4
.nv.constant0._Z7L2_NormIdEvPT_S1_i:
	.zero		916


//--------------------- .nv.constant0._Z7axpygpuIiEvPT_S0_S1_S1_m --------------------------
	.section	.nv.constant0._Z7axpygpuIiEvPT_S0_S1_S1_m,"a",@progbits
	.sectionflags	@""
	.align	4
.nv.constant0._Z7axpygpuIiEvPT_S0_S1_S1_m:
	.zero		936


//--------------------- .nv.constant0._Z7axpygpuIfEvPT_S0_S1_S1_m --------------------------
	.section	.nv.constant0._Z7axpygpuIfEvPT_S0_S1_S1_m,"a",@progbits
	.sectionflags	@""
	.align	4
.nv.constant0._Z7axpygpuIfEvPT_S0_S1_S1_m:
	.zero		936


//--------------------- .nv.constant0._Z7axpygpuIdEvPT_S0_S1_S1_m --------------------------
	.section	.nv.constant0._Z7axpygpuIdEvPT_S0_S1_S1_m,"a",@progbits
	.sectionflags	@""
	.align	4
.nv.constant0._Z7axpygpuIdEvPT_S0_S1_S1_m:
	.zero		936


//--------------------- .nv.constant0._Z7gpu_dotIiEvPKT_S2_PS0_i --------------------------
	.section	.nv.constant0._Z7gpu_dotIiEvPKT_S2_PS0_i,"a",@progbits
	.sectionflags	@""
	.align	4
.nv.constant0._Z7gpu_dotIiEvPKT_S2_PS0_i:
	.zero		924


//--------------------- .nv.constant0._Z7gpu_dotIfEvPKT_S2_PS0_i --------------------------
	.section	.nv.constant0._Z7gpu_dotIfEvPKT_S2_PS0_i,"a",@progbits
	.sectionflags	@""
	.align	4
.nv.constant0._Z7gpu_dotIfEvPKT_S2_PS0_i:
	.zero		924


//--------------------- .nv.constant0._Z7gpu_dotIdEvPKT_S2_PS0_i --------------------------
	.section	.nv.constant0._Z7gpu_dotIdEvPKT_S2_PS0_i,"a",@progbits
	.sectionflags	@""
	.align	4
.nv.constant0._Z7gpu_dotIdEvPKT_S2_PS0_i:
	.zero		924


//--------------------- .nv.constant0._Z12resultreduceIiEvPT_S1_i --------------------------
	.section	.nv.constant0._Z12resultreduceIiEvPT_S1_i,"a",@progbits
	.sectionflags	@""
	.align	4
.nv.constant0._Z12resultreduceIiEvPT_S1_i:
	.zero		916


//--------------------- .nv.constant0._Z7gpu_dotIiEvPT_S1_S1_i --------------------------
	.section	.nv.constant0._Z7gpu_dotIiEvPT_S1_S1_i,"a",@progbits
	.sectionflags	@""
	.align	4
.nv.constant0._Z7gpu_dotIiEvPT_S1_S1_i:
	.zero		924


//--------------------- .nv.constant0._Z12resultreduceIfEvPT_S1_i --------------------------
	.section	.nv.constant0._Z12resultreduceIfEvPT_S1_i,"a",@progbits
	.sectionflags	@""
	.align	4
.nv.constant0._Z12resultreduceIfEvPT_S1_i:
	.zero		916


//--------------------- .nv.constant0._Z7gpu_dotIfEvPT_S1_S1_i --------------------------
	.section	.nv.constant0._Z7gpu_dotIfEvPT_S1_S1_i,"a",@progbits
	.sectionflags	@""
	.align	4
.nv.constant0._Z7gpu_dotIfEvPT_S1_S1_i:
	.zero		924


//--------------------- .nv.constant0._Z12resultreduceIdEvPT_S1_i --------------------------
	.section	.nv.constant0._Z12resultreduceIdEvPT_S1_i,"a",@progbits
	.sectionflags	@""
	.align	4
.nv.constant0._Z12resultreduceIdEvPT_S1_i:
	.zero		916


//--------------------- .nv.constant0._Z7gpu_dotIdEvPT_S1_S1_i --------------------------
	.section	.nv.constant0._Z7gpu_dotIdEvPT_S1_S1_i,"a",@progbits
	.sectionflags	@""
	.align	4
.nv.constant0._Z7gpu_dotIdEvPT_S1_S1_i:
	.zero		924


//--------------------- .nv.constant0._Z6gpu_axIdddEvPT_PKT0_PT1_Pmmm --------------------------
	.section	.nv.constant0._Z6gpu_axIdddEvPT_PKT0_PT1_Pmmm,"a",@progbits
	.sectionflags	@""
	.align	4
.nv.constant0._Z6gpu_axIdddEvPT_PKT0_PT1_Pmmm:
	.zero		944


//--------------------- .nv.constant0._Z6gpu_axIfffEvPT_PKT0_PT1_Pmmm --------------------------
	.section	.nv.constant0._Z6gpu_axIfffEvPT_PKT0_PT1_Pmmm,"a",@progbits
	.sectionflags	@""
	.align	4
.nv.constant0._Z6gpu_axIfffEvPT_PKT0_PT1_Pmmm:
	.zero		944


//--------------------- SYMBOLS --------------------------

	.type		.nv.reservedSmem.offset0,@object
	.size		.nv.reservedSmem.offset0,0x4
	.type		.nv.reservedSmem.cap,@object
	.size		.nv.reservedSmem.cap,0x4
